//
// Generated by NVIDIA NVVM Compiler
//
// Compiler Build ID: CL-36424714
// Cuda compilation tools, release 13.0, V13.0.88
// Based on NVVM 20.0.0
//

.version 9.0
.target sm_100
.address_size 64

	// .globl	_Z9trapeciosfffPf
.func  (.param .b64 func_retval0) __internal_accurate_pow
(
	.param .b64 __internal_accurate_pow_param_0,
	.param .b64 __internal_accurate_pow_param_1
)
;
// _ZZ9trapeciosfffPfE7parcial has been demoted
.global .align 4 .b8 __cudart_i2opi_f[24] = {65, 144, 67, 60, 153, 149, 98, 219, 192, 221, 52, 245, 209, 87, 39, 252, 41, 21, 68, 78, 110, 131, 249, 162};

.visible .entry _Z9trapeciosfffPf(
	.param .f32 _Z9trapeciosfffPf_param_0,
	.param .f32 _Z9trapeciosfffPf_param_1,
	.param .f32 _Z9trapeciosfffPf_param_2,
	.param .u64 .ptr .align 1 _Z9trapeciosfffPf_param_3
)
{
	.local .align 4 .b8 	__local_depot0[28];
	.reg .b64 	%SP;
	.reg .b64 	%SPL;
	.reg .pred 	%p<43>;
	.reg .b32 	%r<87>;
	.reg .b32 	%f<47>;
	.reg .b64 	%rd<26>;
	.reg .b64 	%fd<40>;
	// demoted variable
	.shared .align 4 .b8 _ZZ9trapeciosfffPfE7parcial[1024];
	mov.u64 	%SPL, __local_depot0;
	ld.param.f32 	%f13, [_Z9trapeciosfffPf_param_0];
	ld.param.f32 	%f14, [_Z9trapeciosfffPf_param_2];
	add.u64 	%rd1, %SPL, 0;
	mov.u32 	%r1, %tid.x;
	mov.u32 	%r2, %ctaid.x;
	mov.u32 	%r86, %ntid.x;
	mad.lo.s32 	%r81, %r2, %r86, %r1;
	setp.gt.s32 	%p3, %r81, 79999;
	mov.f32 	%f45, 0f00000000;
	@%p3 bra 	$L__BB0_23;
	mov.f64 	%fd11, 0d4000000000000000;
	{
	.reg .b32 %temp; 
	mov.b64 	{%temp, %r5}, %fd11;
	}
	and.b32  	%r6, %r5, 2146435072;
	setp.eq.s32 	%p4, %r6, 1062207488;
	setp.lt.s32 	%p5, %r5, 0;
	selp.b32 	%r7, 0, 2146435072, %p5;
	and.b32  	%r31, %r5, 2147483647;
	setp.ne.s32 	%p6, %r31, 1071644672;
	and.pred  	%p1, %p4, %p6;
	mov.f64 	%fd12, 0d4008000000000000;
	{
	.reg .b32 %temp; 
	mov.b64 	{%temp, %r8}, %fd12;
	}
	and.b32  	%r9, %r8, 2146435072;
	setp.eq.s32 	%p7, %r9, 1073741824;
	setp.lt.s32 	%p8, %r8, 0;
	selp.b32 	%r10, 0, 2146435072, %p8;
	and.b32  	%r32, %r8, 2147483647;
	setp.ne.s32 	%p9, %r32, 1071644672;
	and.pred  	%p2, %p7, %p9;
	mov.u32 	%r33, %nctaid.x;
	mul.lo.s32 	%r11, %r86, %r33;
	mov.f32 	%f45, 0f00000000;
	mov.u64 	%rd11, __cudart_i2opi_f;
$L__BB0_2:
	setp.eq.s32 	%p10, %r81, 0;
	@%p10 bra 	$L__BB0_22;
	cvt.rn.f32.s32 	%f17, %r81;
	fma.rn.f32 	%f2, %f14, %f17, %f13;
	rcp.rn.f32 	%f3, %f2;
	mul.f32 	%f18, %f3, 0f3F22F983;
	cvt.rni.s32.f32 	%r85, %f18;
	cvt.rn.f32.s32 	%f19, %r85;
	fma.rn.f32 	%f20, %f19, 0fBFC90FDA, %f3;
	fma.rn.f32 	%f21, %f19, 0fB3A22168, %f20;
	fma.rn.f32 	%f44, %f19, 0fA7C234C5, %f21;
	abs.f32 	%f5, %f3;
	setp.ltu.f32 	%p11, %f5, 0f47CE4780;
	@%p11 bra 	$L__BB0_11;
	setp.neu.f32 	%p12, %f5, 0f7F800000;
	@%p12 bra 	$L__BB0_6;
	mov.f32 	%f24, 0f00000000;
	mul.rn.f32 	%f44, %f3, %f24;
	mov.b32 	%r85, 0;
	bra.uni 	$L__BB0_11;
$L__BB0_6:
	mov.b32 	%r14, %f3;
	mov.b64 	%rd25, 0;
	mov.b32 	%r82, 0;
	mov.u64 	%rd23, %rd11;
	mov.u64 	%rd24, %rd1;
$L__BB0_7:
	.pragma "nounroll";
	ld.global.nc.u32 	%r35, [%rd23];
	shl.b32 	%r36, %r14, 8;
	or.b32  	%r37, %r36, -2147483648;
	mad.wide.u32 	%rd13, %r35, %r37, %rd25;
	shr.u64 	%rd25, %rd13, 32;
	st.local.u32 	[%rd24], %rd13;
	add.s32 	%r82, %r82, 1;
	add.s64 	%rd24, %rd24, 4;
	add.s64 	%rd23, %rd23, 4;
	setp.ne.s32 	%p13, %r82, 6;
	@%p13 bra 	$L__BB0_7;
	shr.u32 	%r38, %r14, 23;
	st.local.u32 	[%rd1+24], %rd25;
	and.b32  	%r17, %r38, 31;
	and.b32  	%r39, %r38, 224;
	add.s32 	%r40, %r39, -128;
	shr.u32 	%r41, %r40, 5;
	mul.wide.u32 	%rd14, %r41, 4;
	sub.s64 	%rd8, %rd1, %rd14;
	ld.local.u32 	%r83, [%rd8+24];
	ld.local.u32 	%r84, [%rd8+20];
	setp.eq.s32 	%p14, %r17, 0;
	@%p14 bra 	$L__BB0_10;
	shf.l.wrap.b32 	%r83, %r84, %r83, %r17;
	ld.local.u32 	%r42, [%rd8+16];
	shf.l.wrap.b32 	%r84, %r42, %r84, %r17;
$L__BB0_10:
	shr.u32 	%r43, %r83, 30;
	shf.l.wrap.b32 	%r44, %r84, %r83, 2;
	shl.b32 	%r45, %r84, 2;
	shr.u32 	%r46, %r44, 31;
	add.s32 	%r47, %r46, %r43;
	neg.s32 	%r48, %r47;
	setp.lt.s32 	%p15, %r14, 0;
	selp.b32 	%r85, %r48, %r47, %p15;
	xor.b32  	%r49, %r44, %r14;
	shr.s32 	%r50, %r44, 31;
	xor.b32  	%r51, %r50, %r44;
	xor.b32  	%r52, %r50, %r45;
	cvt.u64.u32 	%rd15, %r51;
	shl.b64 	%rd16, %rd15, 32;
	cvt.u64.u32 	%rd17, %r52;
	or.b64  	%rd18, %rd16, %rd17;
	cvt.rn.f64.s64 	%fd13, %rd18;
	mul.f64 	%fd14, %fd13, 0d3BF921FB54442D19;
	cvt.rn.f32.f64 	%f22, %fd14;
	neg.f32 	%f23, %f22;
	setp.lt.s32 	%p16, %r49, 0;
	selp.f32 	%f44, %f23, %f22, %p16;
$L__BB0_11:
	setp.lt.s32 	%p17, %r5, 0;
	setp.eq.s32 	%p18, %r6, 1062207488;
	add.s32 	%r54, %r85, 1;
	mul.rn.f32 	%f25, %f44, %f44;
	and.b32  	%r55, %r85, 1;
	setp.eq.b32 	%p20, %r55, 1;
	selp.f32 	%f26, %f44, 0f3F800000, %p20;
	fma.rn.f32 	%f27, %f25, %f26, 0f00000000;
	fma.rn.f32 	%f28, %f25, 0f37CBAC00, 0fBAB607ED;
	selp.f32 	%f29, 0fB94D4153, %f28, %p20;
	selp.f32 	%f30, 0f3C0885E4, 0f3D2AAABB, %p20;
	fma.rn.f32 	%f31, %f29, %f25, %f30;
	selp.f32 	%f32, 0fBE2AAAA8, 0fBEFFFFFF, %p20;
	fma.rn.f32 	%f33, %f31, %f25, %f32;
	fma.rn.f32 	%f34, %f33, %f27, %f26;
	and.b32  	%r56, %r54, 2;
	setp.eq.s32 	%p21, %r56, 0;
	mov.f32 	%f35, 0f00000000;
	sub.f32 	%f36, %f35, %f34;
	selp.f32 	%f9, %f34, %f36, %p21;
	cvt.f64.f32 	%fd1, %f2;
	{
	.reg .b32 %temp; 
	mov.b64 	{%temp, %r26}, %fd1;
	}
	abs.f64 	%fd2, %fd1;
	{ // callseq 0, 0
	.param .b64 param0;
	st.param.f64 	[param0], %fd2;
	.param .b64 param1;
	st.param.f64 	[param1], 0d4000000000000000;
	.param .b64 retval0;
	call.uni (retval0), 
	__internal_accurate_pow, 
	(
	param0, 
	param1
	);
	ld.param.f64 	%fd15, [retval0];
	} // callseq 0
	setp.lt.s32 	%p22, %r26, 0;
	neg.f64 	%fd17, %fd15;
	selp.f64 	%fd18, %fd17, %fd15, %p18;
	selp.f64 	%fd19, %fd18, %fd15, %p22;
	setp.eq.f32 	%p23, %f2, 0f00000000;
	selp.b32 	%r57, %r26, 0, %p18;
	or.b32  	%r58, %r57, 2146435072;
	selp.b32 	%r59, %r58, %r57, %p17;
	mov.b32 	%r60, 0;
	mov.b64 	%fd20, {%r60, %r59};
	selp.f64 	%fd38, %fd20, %fd19, %p23;
	add.f64 	%fd21, %fd1, 0d4000000000000000;
	{
	.reg .b32 %temp; 
	mov.b64 	{%temp, %r61}, %fd21;
	}
	and.b32  	%r62, %r61, 2146435072;
	setp.ne.s32 	%p24, %r62, 2146435072;
	@%p24 bra 	$L__BB0_16;
	setp.num.f32 	%p25, %f2, %f2;
	@%p25 bra 	$L__BB0_14;
	mov.f64 	%fd22, 0d4000000000000000;
	add.rn.f64 	%fd38, %fd1, %fd22;
	bra.uni 	$L__BB0_16;
$L__BB0_14:
	setp.neu.f64 	%p26, %fd2, 0d7FF0000000000000;
	@%p26 bra 	$L__BB0_16;
	or.b32  	%r63, %r7, -2147483648;
	selp.b32 	%r64, %r63, %r7, %p1;
	selp.b32 	%r65, %r64, %r7, %p22;
	mov.b32 	%r66, 0;
	mov.b64 	%fd38, {%r66, %r65};
$L__BB0_16:
	setp.lt.s32 	%p30, %r8, 0;
	setp.eq.s32 	%p31, %r9, 1073741824;
	{ // callseq 1, 0
	.param .b64 param0;
	st.param.f64 	[param0], %fd2;
	.param .b64 param1;
	st.param.f64 	[param1], 0d4008000000000000;
	.param .b64 retval0;
	call.uni (retval0), 
	__internal_accurate_pow, 
	(
	param0, 
	param1
	);
	ld.param.f64 	%fd23, [retval0];
	} // callseq 1
	neg.f64 	%fd25, %fd23;
	selp.f64 	%fd26, %fd25, %fd23, %p31;
	selp.f64 	%fd27, %fd26, %fd23, %p22;
	selp.b32 	%r67, %r26, 0, %p31;
	or.b32  	%r68, %r67, 2146435072;
	selp.b32 	%r69, %r68, %r67, %p30;
	mov.b32 	%r70, 0;
	mov.b64 	%fd28, {%r70, %r69};
	selp.f64 	%fd39, %fd28, %fd27, %p23;
	add.f64 	%fd29, %fd1, 0d4008000000000000;
	{
	.reg .b32 %temp; 
	mov.b64 	{%temp, %r71}, %fd29;
	}
	and.b32  	%r72, %r71, 2146435072;
	setp.ne.s32 	%p33, %r72, 2146435072;
	@%p33 bra 	$L__BB0_21;
	setp.num.f32 	%p34, %f2, %f2;
	@%p34 bra 	$L__BB0_19;
	mov.f64 	%fd30, 0d4008000000000000;
	add.rn.f64 	%fd39, %fd1, %fd30;
	bra.uni 	$L__BB0_21;
$L__BB0_19:
	setp.neu.f64 	%p35, %fd2, 0d7FF0000000000000;
	@%p35 bra 	$L__BB0_21;
	setp.lt.s32 	%p36, %r26, 0;
	or.b32  	%r73, %r10, -2147483648;
	selp.b32 	%r74, %r73, %r10, %p2;
	selp.b32 	%r75, %r74, %r10, %p36;
	mov.b32 	%r76, 0;
	mov.b64 	%fd39, {%r76, %r75};
$L__BB0_21:
	setp.eq.f32 	%p37, %f2, 0f3F800000;
	add.f64 	%fd31, %fd39, 0d4022000000000000;
	mul.f64 	%fd32, %fd38, %fd31;
	selp.f64 	%fd33, 0d4024000000000000, %fd32, %p37;
	cvt.f64.f32 	%fd34, %f9;
	add.f64 	%fd35, %fd33, %fd34;
	add.f32 	%f37, %f2, 0f40400000;
	cvt.f64.f32 	%fd36, %f37;
	div.rn.f64 	%fd37, %fd35, %fd36;
	cvt.rn.f32.f64 	%f38, %fd37;
	add.f32 	%f45, %f45, %f38;
$L__BB0_22:
	add.s32 	%r81, %r81, %r11;
	setp.lt.s32 	%p38, %r81, 80000;
	@%p38 bra 	$L__BB0_2;
$L__BB0_23:
	shl.b32 	%r77, %r1, 2;
	mov.u32 	%r78, _ZZ9trapeciosfffPfE7parcial;
	add.s32 	%r28, %r78, %r77;
	st.shared.f32 	[%r28], %f45;
	bar.sync 	0;
	setp.lt.u32 	%p39, %r86, 2;
	@%p39 bra 	$L__BB0_27;
$L__BB0_24:
	shr.u32 	%r30, %r86, 1;
	setp.ge.u32 	%p40, %r1, %r30;
	@%p40 bra 	$L__BB0_26;
	shl.b32 	%r79, %r30, 2;
	add.s32 	%r80, %r28, %r79;
	ld.shared.f32 	%f39, [%r80];
	ld.shared.f32 	%f40, [%r28];
	add.f32 	%f41, %f39, %f40;
	st.shared.f32 	[%r28], %f41;
$L__BB0_26:
	bar.sync 	0;
	setp.gt.u32 	%p41, %r86, 3;
	mov.u32 	%r86, %r30;
	@%p41 bra 	$L__BB0_24;
$L__BB0_27:
	setp.ne.s32 	%p42, %r1, 0;
	@%p42 bra 	$L__BB0_29;
	ld.param.u64 	%rd22, [_Z9trapeciosfffPf_param_3];
	ld.shared.f32 	%f42, [_ZZ9trapeciosfffPfE7parcial];
	cvta.to.global.u64 	%rd19, %rd22;
	mul.wide.u32 	%rd20, %r2, 4;
	add.s64 	%rd21, %rd19, %rd20;
	st.global.f32 	[%rd21], %f42;
$L__BB0_29:
	ret;

}
.func  (.param .b64 func_retval0) __internal_accurate_pow(
	.param .b64 __internal_accurate_pow_param_0,
	.param .b64 __internal_accurate_pow_param_1
)
{
	.reg .pred 	%p<8>;
	.reg .b32 	%r<49>;
	.reg .b32 	%f<3>;
	.reg .b64 	%fd<109>;

	ld.param.f64 	%fd10, [__internal_accurate_pow_param_0];
	ld.param.f64 	%fd11, [__internal_accurate_pow_param_1];
	{
	.reg .b32 %temp; 
	mov.b64 	{%temp, %r46}, %fd10;
	}
	{
	.reg .b32 %temp; 
	mov.b64 	{%r45, %temp}, %fd10;
	}
	shr.u32 	%r47, %r46, 20;
	setp.gt.u32 	%p1, %r46, 1048575;
	@%p1 bra 	$L__BB1_2;
	mul.f64 	%fd12, %fd10, 0d4350000000000000;
	{
	.reg .b32 %temp; 
	mov.b64 	{%temp, %r46}, %fd12;
	}
	{
	.reg .b32 %temp; 
	mov.b64 	{%r45, %temp}, %fd12;
	}
	shr.u32 	%r16, %r46, 20;
	add.s32 	%r47, %r16, -54;
$L__BB1_2:
	add.s32 	%r48, %r47, -1023;
	and.b32  	%r17, %r46, -2146435073;
	or.b32  	%r18, %r17, 1072693248;
	mov.b64 	%fd107, {%r45, %r18};
	setp.lt.u32 	%p2, %r18, 1073127583;
	@%p2 bra 	$L__BB1_4;
	{
	.reg .b32 %temp; 
	mov.b64 	{%r19, %temp}, %fd107;
	}
	{
	.reg .b32 %temp; 
	mov.b64 	{%temp, %r20}, %fd107;
	}
	add.s32 	%r21, %r20, -1048576;
	mov.b64 	%fd107, {%r19, %r21};
	add.s32 	%r48, %r47, -1022;
$L__BB1_4:
	add.f64 	%fd13, %fd107, 0dBFF0000000000000;
	add.f64 	%fd14, %fd107, 0d3FF0000000000000;
	rcp.approx.ftz.f64 	%fd15, %fd14;
	neg.f64 	%fd16, %fd14;
	fma.rn.f64 	%fd17, %fd16, %fd15, 0d3FF0000000000000;
	fma.rn.f64 	%fd18, %fd17, %fd17, %fd17;
	fma.rn.f64 	%fd19, %fd18, %fd15, %fd15;
	mul.f64 	%fd20, %fd13, %fd19;
	fma.rn.f64 	%fd21, %fd13, %fd19, %fd20;
	mul.f64 	%fd22, %fd21, %fd21;
	fma.rn.f64 	%fd23, %fd22, 0d3EB0F5FF7D2CAFE2, 0d3ED0F5D241AD3B5A;
	fma.rn.f64 	%fd24, %fd23, %fd22, 0d3EF3B20A75488A3F;
	fma.rn.f64 	%fd25, %fd24, %fd22, 0d3F1745CDE4FAECD5;
	fma.rn.f64 	%fd26, %fd25, %fd22, 0d3F3C71C7258A578B;
	fma.rn.f64 	%fd27, %fd26, %fd22, 0d3F6249249242B910;
	fma.rn.f64 	%fd28, %fd27, %fd22, 0d3F89999999999DFB;
	sub.f64 	%fd29, %fd13, %fd21;
	add.f64 	%fd30, %fd29, %fd29;
	neg.f64 	%fd31, %fd21;
	fma.rn.f64 	%fd32, %fd31, %fd13, %fd30;
	mul.f64 	%fd33, %fd19, %fd32;
	fma.rn.f64 	%fd34, %fd22, %fd28, 0d3FB5555555555555;
	mov.f64 	%fd35, 0d3FB5555555555555;
	sub.f64 	%fd36, %fd35, %fd34;
	fma.rn.f64 	%fd37, %fd22, %fd28, %fd36;
	add.f64 	%fd38, %fd37, 0dBC46A4CB00B9E7B0;
	add.f64 	%fd39, %fd34, %fd38;
	sub.f64 	%fd40, %fd34, %fd39;
	add.f64 	%fd41, %fd38, %fd40;
	mul.rn.f64 	%fd42, %fd21, %fd21;
	neg.f64 	%fd43, %fd42;
	fma.rn.f64 	%fd44, %fd21, %fd21, %fd43;
	{
	.reg .b32 %temp; 
	mov.b64 	{%r22, %temp}, %fd33;
	}
	{
	.reg .b32 %temp; 
	mov.b64 	{%temp, %r23}, %fd33;
	}
	add.s32 	%r24, %r23, 1048576;
	mov.b64 	%fd45, {%r22, %r24};
	fma.rn.f64 	%fd46, %fd21, %fd45, %fd44;
	mul.rn.f64 	%fd47, %fd42, %fd21;
	neg.f64 	%fd48, %fd47;
	fma.rn.f64 	%fd49, %fd42, %fd21, %fd48;
	fma.rn.f64 	%fd50, %fd42, %fd33, %fd49;
	fma.rn.f64 	%fd51, %fd46, %fd21, %fd50;
	mul.rn.f64 	%fd52, %fd39, %fd47;
	neg.f64 	%fd53, %fd52;
	fma.rn.f64 	%fd54, %fd39, %fd47, %fd53;
	fma.rn.f64 	%fd55, %fd39, %fd51, %fd54;
	fma.rn.f64 	%fd56, %fd41, %fd47, %fd55;
	add.f64 	%fd57, %fd52, %fd56;
	sub.f64 	%fd58, %fd52, %fd57;
	add.f64 	%fd59, %fd56, %fd58;
	add.f64 	%fd60, %fd21, %fd57;
	sub.f64 	%fd61, %fd21, %fd60;
	add.f64 	%fd62, %fd57, %fd61;
	add.f64 	%fd63, %fd59, %fd62;
	add.f64 	%fd64, %fd33, %fd63;
	add.f64 	%fd65, %fd60, %fd64;
	sub.f64 	%fd66, %fd60, %fd65;
	add.f64 	%fd67, %fd64, %fd66;
	xor.b32  	%r25, %r48, -2147483648;
	mov.b32 	%r26, 1127219200;
	mov.b64 	%fd68, {%r25, %r26};
	mov.b32 	%r27, -2147483648;
	mov.b64 	%fd69, {%r27, %r26};
	sub.f64 	%fd70, %fd68, %fd69;
	fma.rn.f64 	%fd71, %fd70, 0d3FE62E42FEFA39EF, %fd65;
	fma.rn.f64 	%fd72, %fd70, 0dBFE62E42FEFA39EF, %fd71;
	sub.f64 	%fd73, %fd72, %fd65;
	sub.f64 	%fd74, %fd67, %fd73;
	fma.rn.f64 	%fd75, %fd70, 0d3C7ABC9E3B39803F, %fd74;
	add.f64 	%fd76, %fd71, %fd75;
	sub.f64 	%fd77, %fd71, %fd76;
	add.f64 	%fd78, %fd75, %fd77;
	{
	.reg .b32 %temp; 
	mov.b64 	{%temp, %r28}, %fd11;
	}
	{
	.reg .b32 %temp; 
	mov.b64 	{%r29, %temp}, %fd11;
	}
	shl.b32 	%r30, %r28, 1;
	setp.gt.u32 	%p3, %r30, -33554433;
	and.b32  	%r31, %r28, -15728641;
	selp.b32 	%r32, %r31, %r28, %p3;
	mov.b64 	%fd79, {%r29, %r32};
	mul.rn.f64 	%fd80, %fd76, %fd79;
	neg.f64 	%fd81, %fd80;
	fma.rn.f64 	%fd82, %fd76, %fd79, %fd81;
	fma.rn.f64 	%fd83, %fd78, %fd79, %fd82;
	add.f64 	%fd4, %fd80, %fd83;
	sub.f64 	%fd84, %fd80, %fd4;
	add.f64 	%fd5, %fd83, %fd84;
	fma.rn.f64 	%fd85, %fd4, 0d3FF71547652B82FE, 0d4338000000000000;
	{
	.reg .b32 %temp; 
	mov.b64 	{%r13, %temp}, %fd85;
	}
	mov.f64 	%fd86, 0dC338000000000000;
	add.rn.f64 	%fd87, %fd85, %fd86;
	fma.rn.f64 	%fd88, %fd87, 0dBFE62E42FEFA39EF, %fd4;
	fma.rn.f64 	%fd89, %fd87, 0dBC7ABC9E3B39803F, %fd88;
	fma.rn.f64 	%fd90, %fd89, 0d3E5ADE1569CE2BDF, 0d3E928AF3FCA213EA;
	fma.rn.f64 	%fd91, %fd90, %fd89, 0d3EC71DEE62401315;
	fma.rn.f64 	%fd92, %fd91, %fd89, 0d3EFA01997C89EB71;
	fma.rn.f64 	%fd93, %fd92, %fd89, 0d3F2A01A014761F65;
	fma.rn.f64 	%fd94, %fd93, %fd89, 0d3F56C16C1852B7AF;
	fma.rn.f64 	%fd95, %fd94, %fd89, 0d3F81111111122322;
	fma.rn.f64 	%fd96, %fd95, %fd89, 0d3FA55555555502A1;
	fma.rn.f64 	%fd97, %fd96, %fd89, 0d3FC5555555555511;
	fma.rn.f64 	%fd98, %fd97, %fd89, 0d3FE000000000000B;
	fma.rn.f64 	%fd99, %fd98, %fd89, 0d3FF0000000000000;
	fma.rn.f64 	%fd100, %fd99, %fd89, 0d3FF0000000000000;
	{
	.reg .b32 %temp; 
	mov.b64 	{%r14, %temp}, %fd100;
	}
	{
	.reg .b32 %temp; 
	mov.b64 	{%temp, %r15}, %fd100;
	}
	shl.b32 	%r33, %r13, 20;
	add.s32 	%r34, %r33, %r15;
	mov.b64 	%fd108, {%r14, %r34};
	{
	.reg .b32 %temp; 
	mov.b64 	{%temp, %r35}, %fd4;
	}
	mov.b32 	%f2, %r35;
	abs.f32 	%f1, %f2;
	setp.lt.f32 	%p4, %f1, 0f4086232B;
	@%p4 bra 	$L__BB1_7;
	setp.lt.f64 	%p5, %fd4, 0d0000000000000000;
	add.f64 	%fd101, %fd4, 0d7FF0000000000000;
	selp.f64 	%fd108, 0d0000000000000000, %fd101, %p5;
	setp.geu.f32 	%p6, %f1, 0f40874800;
	@%p6 bra 	$L__BB1_7;
	shr.u32 	%r36, %r13, 31;
	add.s32 	%r37, %r13, %r36;
	shr.s32 	%r38, %r37, 1;
	shl.b32 	%r39, %r38, 20;
	add.s32 	%r40, %r15, %r39;
	mov.b64 	%fd102, {%r14, %r40};
	sub.s32 	%r41, %r13, %r38;
	shl.b32 	%r42, %r41, 20;
	add.s32 	%r43, %r42, 1072693248;
	mov.b32 	%r44, 0;
	mov.b64 	%fd103, {%r44, %r43};
	mul.f64 	%fd108, %fd103, %fd102;
$L__BB1_7:
	abs.f64 	%fd104, %fd108;
	setp.eq.f64 	%p7, %fd104, 0d7FF0000000000000;
	fma.rn.f64 	%fd105, %fd108, %fd5, %fd108;
	selp.f64 	%fd106, %fd108, %fd105, %p7;
	st.param.f64 	[func_retval0], %fd106;
	ret;

}


// ===== COMPILED SASS (sm_100) =====

	.target	sm_100

	.elftype	@"ET_EXEC"


//--------------------- .note.nv.tkinfo           --------------------------
	.section	.note.nv.tkinfo,"",@"SHT_NOTE"
	.sectionflags	@"SHF_NOTE_NV_TKINFO"
	.tkinfo
        /*0018*/ 	.word	0x00000002
        /*0030*/ 	.string	""
        /*0030*/ 	.string	"ptxas"
        /*0030*/ 	.string	"Cuda compilation tools, release 13.0, V13.0.88"
        /*0030*/ 	.string	"Build cuda_13.0.r13.0/compiler.36424714_0"
        /*0030*/ 	.string	"-arch sm_100 -m 64 "



//--------------------- .note.nv.cuinfo           --------------------------
	.section	.note.nv.cuinfo,"",@"SHT_NOTE"
	.sectionflags	@"SHF_NOTE_NV_CUINFO"
        /*0018*/ 	.short	0x0002
        /*001a*/ 	.short	0x0064
        /*001c*/ 	.short	0x0082
	.zero		2


//--------------------- .nv.info                  --------------------------
	.section	.nv.info,"",@"SHT_CUDA_INFO"
	.align	4


	//----- nvinfo : EIATTR_REGCOUNT
	.align		4
        /*0000*/ 	.byte	0x04, 0x2f
        /*0002*/ 	.short	(.L_2 - .L_1)
	.align		4
.L_1:
        /*0004*/ 	.word	index@(_Z9trapeciosfffPf)
        /*0008*/ 	.word	0x00000026


	//----- nvinfo : EIATTR_FRAME_SIZE
	.align		4
.L_2:
        /*000c*/ 	.byte	0x04, 0x11
        /*000e*/ 	.short	(.L_4 - .L_3)
	.align		4
.L_3:
        /*0010*/ 	.word	index@($_Z9trapeciosfffPf$__internal_accurate_pow)
        /*0014*/ 	.word	0x00000020


	//----- nvinfo : EIATTR_FRAME_SIZE
	.align		4
.L_4:
        /*0018*/ 	.byte	0x04, 0x11
        /*001a*/ 	.short	(.L_6 - .L_5)
	.align		4
.L_5:
        /*001c*/ 	.word	index@($__internal_1_$__cuda_sm20_rcp_rn_f32_slowpath)
        /*0020*/ 	.word	0x00000020


	//----- nvinfo : EIATTR_FRAME_SIZE
	.align		4
.L_6:
        /*0024*/ 	.byte	0x04, 0x11
        /*0026*/ 	.short	(.L_8 - .L_7)
	.align		4
.L_7:
        /*0028*/ 	.word	index@($__internal_0_$__cuda_sm20_div_rn_f64_full)
        /*002c*/ 	.word	0x00000020


	//----- nvinfo : EIATTR_FRAME_SIZE
	.align		4
.L_8:
        /*0030*/ 	.byte	0x04, 0x11
        /*0032*/ 	.short	(.L_10 - .L_9)
	.align		4
.L_9:
        /*0034*/ 	.word	index@(_Z9trapeciosfffPf)
        /*0038*/ 	.word	0x00000020


	//----- nvinfo : EIATTR_MIN_STACK_SIZE
	.align		4
.L_10:
        /*003c*/ 	.byte	0x04, 0x12
        /*003e*/ 	.short	(.L_12 - .L_11)
	.align		4
.L_11:
        /*0040*/ 	.word	index@(_Z9trapeciosfffPf)
        /*0044*/ 	.word	0x00000020
.L_12:


//--------------------- .nv.compat                --------------------------
	.section	.nv.compat,"",@"SHT_CUDA_COMPAT_INFO"
	.align	4
        /*0000*/ 	.byte	0x02, 0x09, 0x00, 0x00, 0x02, 0x02, 0x01, 0x00, 0x02, 0x05, 0x05, 0x00, 0x03, 0x07, 0x01, 0x01
        /*0010*/ 	.byte	0x02, 0x03, 0x00, 0x00, 0x02, 0x06, 0x01, 0x00, 0x04, 0x0b, 0x08, 0x00, 0x01, 0x00, 0x00, 0x00
        /*0020*/ 	.byte	0x00, 0x00, 0x00, 0x00


//--------------------- .nv.info._Z9trapeciosfffPf --------------------------
	.section	.nv.info._Z9trapeciosfffPf,"",@"SHT_CUDA_INFO"
	.sectionflags	@""
	.align	4


	//----- nvinfo : EIATTR_CUDA_API_VERSION
	.align		4
        /*0000*/ 	.byte	0x04, 0x37
        /*0002*/ 	.short	(.L_14 - .L_13)
.L_13:
        /*0004*/ 	.word	0x00000082


	//----- nvinfo : EIATTR_KPARAM_INFO
	.align		4
.L_14:
        /*0008*/ 	.byte	0x04, 0x17
        /*000a*/ 	.short	(.L_16 - .L_15)
.L_15:
        /*000c*/ 	.word	0x00000000
        /*0010*/ 	.short	0x0003
        /*0012*/ 	.short	0x0010
        /*0014*/ 	.byte	0x00, 0xf5, 0x21, 0x00


	//----- nvinfo : EIATTR_KPARAM_INFO
	.align		4
.L_16:
        /*0018*/ 	.byte	0x04, 0x17
        /*001a*/ 	.short	(.L_18 - .L_17)
.L_17:
        /*001c*/ 	.word	0x00000000
        /*0020*/ 	.short	0x0002
        /*0022*/ 	.short	0x0008
        /*0024*/ 	.byte	0x00, 0xf0, 0x11, 0x00


	//----- nvinfo : EIATTR_KPARAM_INFO
	.align		4
.L_18:
        /*0028*/ 	.byte	0x04, 0x17
        /*002a*/ 	.short	(.L_20 - .L_19)
.L_19:
        /*002c*/ 	.word	0x00000000
        /*0030*/ 	.short	0x0001
        /*0032*/ 	.short	0x0004
        /*0034*/ 	.byte	0x00, 0xf0, 0x11, 0x00


	//----- nvinfo : EIATTR_KPARAM_INFO
	.align		4
.L_20:
        /*0038*/ 	.byte	0x04, 0x17
        /*003a*/ 	.short	(.L_22 - .L_21)
.L_21:
        /*003c*/ 	.word	0x00000000
        /*0040*/ 	.short	0x0000
        /*0042*/ 	.short	0x0000
        /*0044*/ 	.byte	0x00, 0xf0, 0x11, 0x00


	//----- nvinfo : EIATTR_SPARSE_MMA_MASK
	.align		4
.L_22:
        /*0048*/ 	.byte	0x03, 0x50
        /*004a*/ 	.short	0x0000


	//----- nvinfo : EIATTR_MAXREG_COUNT
	.align		4
        /*004c*/ 	.byte	0x03, 0x1b
        /*004e*/ 	.short	0x00ff


	//----- nvinfo : EIATTR_NUM_BARRIERS
	.align		4
        /*0050*/ 	.byte	0x02, 0x4c
        /*0052*/ 	.byte	0x01
	.zero		1


	//----- nvinfo : EIATTR_MERCURY_ISA_VERSION
	.align		4
        /*0054*/ 	.byte	0x03, 0x5f
        /*0056*/ 	.short	0x0101


	//----- nvinfo : EIATTR_VRC_CTA_INIT_COUNT
	.align		4
        /*0058*/ 	.byte	0x02, 0x4a
	.zero		1
	.zero		1


	//----- nvinfo : EIATTR_EXIT_INSTR_OFFSETS
	.align		4
        /*005c*/ 	.byte	0x04, 0x1c
        /*005e*/ 	.short	(.L_24 - .L_23)


	//   ....[0]....
.L_23:
        /*0060*/ 	.word	0x00000e10


	//   ....[1]....
        /*0064*/ 	.word	0x00000e90


	//----- nvinfo : EIATTR_CRS_STACK_SIZE
	.align		4
.L_24:
        /*0068*/ 	.byte	0x04, 0x1e
        /*006a*/ 	.short	(.L_26 - .L_25)
.L_25:
        /*006c*/ 	.word	0x00000000


	//----- nvinfo : EIATTR_CBANK_PARAM_SIZE
	.align		4
.L_26:
        /*0070*/ 	.byte	0x03, 0x19
        /*0072*/ 	.short	0x0018


	//----- nvinfo : EIATTR_PARAM_CBANK
	.align		4
        /*0074*/ 	.byte	0x04, 0x0a
        /*0076*/ 	.short	(.L_28 - .L_27)
	.align		4
.L_27:
        /*0078*/ 	.word	index@(.nv.constant0._Z9trapeciosfffPf)
        /*007c*/ 	.short	0x0380
        /*007e*/ 	.short	0x0018


	//----- nvinfo : EIATTR_SW_WAR
	.align		4
.L_28:
        /*0080*/ 	.byte	0x04, 0x36
        /*0082*/ 	.short	(.L_30 - .L_29)
.L_29:
        /*0084*/ 	.word	0x00000008
.L_30:


//--------------------- .nv.callgraph             --------------------------
	.section	.nv.callgraph,"",@"SHT_CUDA_CALLGRAPH"
	.align	4
	.sectionentsize	8
	.align		4
        /*0000*/ 	.word	0x00000000
	.align		4
        /*0004*/ 	.word	0xffffffff
	.align		4
        /*0008*/ 	.word	0x00000000
	.align		4
        /*000c*/ 	.word	0xfffffffe
	.align		4
        /*0010*/ 	.word	0x00000000
	.align		4
        /*0014*/ 	.word	0xfffffffd
	.align		4
        /*0018*/ 	.word	0x00000000
	.align		4
        /*001c*/ 	.word	0xfffffffc


//--------------------- .nv.constant4             --------------------------
	.section	.nv.constant4,"a",@progbits
	.align	8
	.align		8
.nv.constant4:
        /*0000*/ 	.dword	__cudart_i2opi_f


//--------------------- .text._Z9trapeciosfffPf   --------------------------
	.section	.text._Z9trapeciosfffPf,"ax",@progbits
	.align	128
        .global         _Z9trapeciosfffPf
        .type           _Z9trapeciosfffPf,@function
        .size           _Z9trapeciosfffPf,(.L_x_34 - _Z9trapeciosfffPf)
        .other          _Z9trapeciosfffPf,@"STO_CUDA_ENTRY STV_DEFAULT"
_Z9trapeciosfffPf:
.text._Z9trapeciosfffPf:
[----:B------:R-:W0:Y:S01]  /*0000*/  LDC R1, c[0x0][0x37c] ;  /* 0x0000df00ff017b82 */ /* 0x000e220000000800 */
[----:B------:R-:W1:Y:S01]  /*0010*/  S2R R2, SR_TID.X ;  /* 0x0000000000027919 */ /* 0x000e620000002100 */
[----:B------:R-:W2:Y:S01]  /*0020*/  LDCU UR4, c[0x0][0x360] ;  /* 0x00006c00ff0477ac */ /* 0x000ea20008000800 */
[----:B------:R-:W-:Y:S01]  /*0030*/  BSSY.RECONVERGENT B1, `(.L_x_0) ;  /* 0x00000c9000017945 */ /* 0x000fe20003800200 */
[----:B0-----:R-:W-:Y:S01]  /*0040*/  VIADD R1, R1, 0xffffffe0 ;  /* 0xffffffe001017836 */ /* 0x001fe20000000000 */
[----:B------:R-:W1:Y:S01]  /*0050*/  S2R R3, SR_CTAID.X ;  /* 0x0000000000037919 */ /* 0x000e620000002500 */
[----:B------:R-:W0:Y:S01]  /*0060*/  LDCU.64 UR6, c[0x0][0x358] ;  /* 0x00006b00ff0677ac */ /* 0x000e220008000a00 */
[----:B------:R-:W-:Y:S02]  /*0070*/  IMAD.MOV.U32 R4, RZ, RZ, RZ ;  /* 0x000000ffff047224 */ /* 0x000fe400078e00ff */
[----:B--2---:R-:W-:Y:S02]  /*0080*/  IMAD.U32 R5, RZ, RZ, UR4 ;  /* 0x00000004ff057e24 */ /* 0x004fe4000f8e00ff */
[----:B-1----:R-:W-:-:S05]  /*0090*/  IMAD R6, R3, UR4, R2 ;  /* 0x0000000403067c24 */ /* 0x002fca000f8e0202 */
[----:B------:R-:W-:-:S13]  /*00a0*/  ISETP.GT.AND P0, PT, R6, 0x1387f, PT ;  /* 0x0001387f0600780c */ /* 0x000fda0003f04270 */
[----:B0-----:R-:W-:Y:S05]  /*00b0*/  @P0 BRA `(.L_x_1) ;  /* 0x0000000c00000947 */ /* 0x001fea0003800000 */
[----:B------:R-:W0:Y:S01]  /*00c0*/  LDCU UR4, c[0x0][0x370] ;  /* 0x00006e00ff0477ac */ /* 0x000e220008000800 */
[----:B------:R-:W-:Y:S02]  /*00d0*/  IMAD.MOV.U32 R4, RZ, RZ, RZ ;  /* 0x000000ffff047224 */ /* 0x000fe400078e00ff */
[----:B0-----:R-:W-:-:S07]  /*00e0*/  IMAD R7, R5, UR4, RZ ;  /* 0x0000000405077c24 */ /* 0x001fce000f8e02ff */
.L_x_18:
[----:B------:R-:W-:Y:S01]  /*00f0*/  ISETP.NE.AND P0, PT, R6, RZ, PT ;  /* 0x000000ff0600720c */ /* 0x000fe20003f05270 */
[----:B------:R-:W-:-:S12]  /*0100*/  BSSY.RECONVERGENT B0, `(.L_x_2) ;  /* 0x00000b8000007945 */ /* 0x000fd80003800200 */
[----:B------:R-:W-:Y:S05]  /*0110*/  @!P0 BRA `(.L_x_3) ;  /* 0x0000000800d88947 */ /* 0x000fea0003800000 */
[----:B------:R-:W0:Y:S01]  /*0120*/  LDC R9, c[0x0][0x380] ;  /* 0x0000e000ff097b82 */ /* 0x000e220000000800 */
[----:B------:R-:W0:Y:S01]  /*0130*/  LDCU UR4, c[0x0][0x388] ;  /* 0x00007100ff0477ac */ /* 0x000e220008000800 */
[----:B------:R-:W-:Y:S01]  /*0140*/  I2FP.F32.S32 R30, R6 ;  /* 0x00000006001e7245 */ /* 0x000fe20000201400 */
[----:B------:R-:W-:Y:S04]  /*0150*/  BSSY.RECONVERGENT B2, `(.L_x_4) ;  /* 0x000000d000027945 */ /* 0x000fe80003800200 */
[----:B0-----:R-:W-:-:S04]  /*0160*/  FFMA R30, R30, UR4, R9 ;  /* 0x000000041e1e7c23 */ /* 0x001fc80008000009 */
[----:B------:R-:W-:-:S05]  /*0170*/  VIADD R0, R30, 0x1800000 ;  /* 0x018000001e007836 */ /* 0x000fca0000000000 */
[----:B------:R-:W-:-:S04]  /*0180*/  LOP3.LUT R0, R0, 0x7f800000, RZ, 0xc0, !PT ;  /* 0x7f80000000007812 */ /* 0x000fc800078ec0ff */
[----:B------:R-:W-:-:S13]  /*0190*/  ISETP.GT.U32.AND P0, PT, R0, 0x1ffffff, PT ;  /* 0x01ffffff0000780c */ /* 0x000fda0003f04070 */
[----:B------:R-:W-:Y:S05]  /*01a0*/  @P0 BRA `(.L_x_5) ;  /* 0x00000000000c0947 */ /* 0x000fea0003800000 */
[----:B------:R-:W-:-:S07]  /*01b0*/  MOV R8, 0x1d0 ;  /* 0x000001d000087802 */ /* 0x000fce0000000f00 */
[----:B------:R-:W-:Y:S05]  /*01c0*/  CALL.REL.NOINC `($__internal_1_$__cuda_sm20_rcp_rn_f32_slowpath) ;  /* 0x0000001000a87944 */ /* 0x000fea0003c00000 */
[----:B------:R-:W-:Y:S05]  /*01d0*/  BRA `(.L_x_6) ;  /* 0x0000000000107947 */ /* 0x000fea0003800000 */
.L_x_5:
[----:B------:R-:W0:Y:S02]  /*01e0*/  MUFU.RCP R11, R30 ;  /* 0x0000001e000b7308 */ /* 0x000e240000001000 */
[----:B0-----:R-:W-:-:S04]  /*01f0*/  FFMA R0, R30, R11, -1 ;  /* 0xbf8000001e007423 */ /* 0x001fc8000000000b */
[----:B------:R-:W-:-:S04]  /*0200*/  FADD.FTZ R0, -R0, -RZ ;  /* 0x800000ff00007221 */ /* 0x000fc80000010100 */
[----:B------:R-:W-:-:S07]  /*0210*/  FFMA R11, R11, R0, R11 ;  /* 0x000000000b0b7223 */ /* 0x000fce000000000b */
.L_x_6:
[----:B------:R-:W-:Y:S05]  /*0220*/  BSYNC.RECONVERGENT B2 ;  /* 0x0000000000027941 */ /* 0x000fea0003800200 */
.L_x_4:
[C---:B------:R-:W-:Y:S01]  /*0230*/  FMUL R0, R11.reuse, 0.63661974668502807617 ;  /* 0x3f22f9830b007820 */ /* 0x040fe20000400000 */
[----:B------:R-:W-:Y:S01]  /*0240*/  FSETP.GE.AND P0, PT, |R11|, 105615, PT ;  /* 0x47ce47800b00780b */ /* 0x000fe20003f06200 */
[----:B------:R-:W-:Y:S04]  /*0250*/  BSSY.RECONVERGENT B2, `(.L_x_7) ;  /* 0x000003e000027945 */ /* 0x000fe80003800200 */
[----:B------:R-:W0:Y:S02]  /*0260*/  F2I.NTZ R0, R0 ;  /* 0x0000000000007305 */ /* 0x000e240000203100 */
[----:B0-----:R-:W-:-:S05]  /*0270*/  I2FP.F32.S32 R8, R0 ;  /* 0x0000000000087245 */ /* 0x001fca0000201400 */
[----:B------:R-:W-:-:S04]  /*0280*/  FFMA R9, R8, -1.5707962512969970703, R11 ;  /* 0xbfc90fda08097823 */ /* 0x000fc8000000000b */
[----:B------:R-:W-:-:S04]  /*0290*/  FFMA R9, R8, -7.5497894158615963534e-08, R9 ;  /* 0xb3a2216808097823 */ /* 0x000fc80000000009 */
[----:B------:R-:W-:Y:S01]  /*02a0*/  FFMA R31, R8, -5.3903029534742383927e-15, R9 ;  /* 0xa7c234c5081f7823 */ /* 0x000fe20000000009 */
[----:B------:R-:W-:Y:S06]  /*02b0*/  @!P0 BRA `(.L_x_8) ;  /* 0x0000000000dc8947 */ /* 0x000fec0003800000 */
[----:B------:R-:W-:-:S13]  /*02c0*/  FSETP.NEU.AND P0, PT, |R11|, +INF , PT ;  /* 0x7f8000000b00780b */ /* 0x000fda0003f0d200 */
[----:B------:R-:W-:Y:S01]  /*02d0*/  @!P0 FMUL R31, RZ, R11 ;  /* 0x0000000bff1f8220 */ /* 0x000fe20000400000 */
[----:B------:R-:W-:Y:S01]  /*02e0*/  @!P0 IMAD.MOV.U32 R0, RZ, RZ, RZ ;  /* 0x000000ffff008224 */ /* 0x000fe200078e00ff */
[----:B------:R-:W-:Y:S06]  /*02f0*/  @!P0 BRA `(.L_x_8) ;  /* 0x0000000000cc8947 */ /* 0x000fec0003800000 */
[----:B------:R-:W-:Y:S01]  /*0300*/  IMAD.SHL.U32 R8, R11, 0x100, RZ ;  /* 0x000001000b087824 */ /* 0x000fe200078e00ff */
[----:B------:R-:W0:Y:S01]  /*0310*/  LDCU.64 UR8, c[0x4][URZ] ;  /* 0x01000000ff0877ac */ /* 0x000e220008000a00 */
[----:B------:R-:W-:Y:S02]  /*0320*/  IMAD.MOV.U32 R12, RZ, RZ, RZ ;  /* 0x000000ffff0c7224 */ /* 0x000fe400078e00ff */
[----:B------:R-:W-:Y:S01]  /*0330*/  IMAD.MOV.U32 R0, RZ, RZ, R1 ;  /* 0x000000ffff007224 */ /* 0x000fe200078e0001 */
[----:B------:R-:W-:Y:S01]  /*0340*/  LOP3.LUT R17, R8, 0x80000000, RZ, 0xfc, !PT ;  /* 0x8000000008117812 */ /* 0x000fe200078efcff */
[----:B------:R-:W-:Y:S01]  /*0350*/  UMOV UR5, URZ ;  /* 0x000000ff00057c82 */ /* 0x000fe20008000000 */
[----:B------:R-:W-:-:S05]  /*0360*/  UMOV UR4, URZ ;  /* 0x000000ff00047c82 */ /* 0x000fca0008000000 */
.L_x_9:
[----:B0-----:R-:W-:Y:S02]  /*0370*/  IMAD.U32 R14, RZ, RZ, UR8 ;  /* 0x00000008ff0e7e24 */ /* 0x001fe4000f8e00ff */
[----:B------:R-:W-:-:S05]  /*0380*/  IMAD.U32 R15, RZ, RZ, UR9 ;  /* 0x00000009ff0f7e24 */ /* 0x000fca000f8e00ff */
[----:B------:R-:W2:Y:S01]  /*0390*/  LDG.E.CONSTANT R8, desc[UR6][R14.64] ;  /* 0x000000060e087981 */ /* 0x000ea2000c1e9900 */
[----:B------:R-:W-:Y:S02]  /*03a0*/  UIADD3 UR8, UP0, UPT, UR8, 0x4, URZ ;  /* 0x0000000408087890 */ /* 0x000fe4000ff1e0ff */
[----:B------:R-:W-:Y:S02]  /*03b0*/  UIADD3 UR4, UPT, UPT, UR4, 0x1, URZ ;  /* 0x0000000104047890 */ /* 0x000fe4000fffe0ff */
[----:B------:R-:W-:Y:S02]  /*03c0*/  UIADD3.X UR9, UPT, UPT, URZ, UR9, URZ, UP0, !UPT ;  /* 0x00000009ff097290 */ /* 0x000fe400087fe4ff */
[----:B------:R-:W-:Y:S01]  /*03d0*/  UISETP.NE.AND UP0, UPT, UR4, 0x6, UPT ;  /* 0x000000060400788c */ /* 0x000fe2000bf05270 */
[----:B--2---:R-:W-:-:S03]  /*03e0*/  IMAD.WIDE.U32 R8, R8, R17, RZ ;  /* 0x0000001108087225 */ /* 0x004fc600078e00ff */
[----:B------:R-:W-:-:S04]  /*03f0*/  IADD3 R13, P0, PT, R8, R12, RZ ;  /* 0x0000000c080d7210 */ /* 0x000fc80007f1e0ff */
[----:B------:R-:W-:Y:S01]  /*0400*/  IADD3.X R12, PT, PT, R9, UR5, RZ, P0, !PT ;  /* 0x00000005090c7c10 */ /* 0x000fe200087fe4ff */
[----:B------:R0:W-:Y:S02]  /*0410*/  STL [R0], R13 ;  /* 0x0000000d00007387 */ /* 0x0001e40000100800 */
[----:B0-----:R-:W-:Y:S01]  /*0420*/  VIADD R0, R0, 0x4 ;  /* 0x0000000400007836 */ /* 0x001fe20000000000 */
[----:B------:R-:W-:Y:S06]  /*0430*/  BRA.U UP0, `(.L_x_9) ;  /* 0xfffffffd00cc7547 */ /* 0x000fec000b83ffff */
[----:B------:R-:W-:Y:S01]  /*0440*/  SHF.R.U32.HI R10, RZ, 0x17, R11 ;  /* 0x00000017ff0a7819 */ /* 0x000fe2000001160b */
[----:B------:R0:W-:Y:S03]  /*0450*/  STL [R1+0x18], R12 ;  /* 0x0000180c01007387 */ /* 0x0001e60000100800 */
[C---:B------:R-:W-:Y:S02]  /*0460*/  LOP3.LUT R0, R10.reuse, 0xe0, RZ, 0xc0, !PT ;  /* 0x000000e00a007812 */ /* 0x040fe400078ec0ff */
[----:B------:R-:W-:-:S03]  /*0470*/  LOP3.LUT P0, RZ, R10, 0x1f, RZ, 0xc0, !PT ;  /* 0x0000001f0aff7812 */ /* 0x000fc6000780c0ff */
[----:B------:R-:W-:-:S05]  /*0480*/  VIADD R0, R0, 0xffffff80 ;  /* 0xffffff8000007836 */ /* 0x000fca0000000000 */
[----:B------:R-:W-:-:S05]  /*0490*/  SHF.R.U32.HI R0, RZ, 0x5, R0 ;  /* 0x00000005ff007819 */ /* 0x000fca0000011600 */
[----:B------:R-:W-:-:S05]  /*04a0*/  IMAD R13, R0, -0x4, R1 ;  /* 0xfffffffc000d7824 */ /* 0x000fca00078e0201 */
[----:B------:R-:W2:Y:S04]  /*04b0*/  LDL R0, [R13+0x18] ;  /* 0x000018000d007983 */ /* 0x000ea80000100800 */
[----:B------:R-:W2:Y:S04]  /*04c0*/  LDL R9, [R13+0x14] ;  /* 0x000014000d097983 */ /* 0x000ea80000100800 */
[----:B------:R-:W3:Y:S01]  /*04d0*/  @P0 LDL R8, [R13+0x10] ;  /* 0x000010000d080983 */ /* 0x000ee20000100800 */
[----:B------:R-:W-:Y:S01]  /*04e0*/  LOP3.LUT R10, R10, 0x1f, RZ, 0xc0, !PT ;  /* 0x0000001f0a0a7812 */ /* 0x000fe200078ec0ff */
[----:B------:R-:W-:Y:S01]  /*04f0*/  UMOV UR4, 0x54442d19 ;  /* 0x54442d1900047882 */ /* 0x000fe20000000000 */
[----:B------:R-:W-:-:S02]  /*0500*/  UMOV UR5, 0x3bf921fb ;  /* 0x3bf921fb00057882 */ /* 0x000fc40000000000 */
[-C--:B--2---:R-:W-:Y:S02]  /*0510*/  @P0 SHF.L.W.U32.HI R0, R9, R10.reuse, R0 ;  /* 0x0000000a09000219 */ /* 0x084fe40000010e00 */
[----:B---3--:R-:W-:Y:S02]  /*0520*/  @P0 SHF.L.W.U32.HI R9, R8, R10, R9 ;  /* 0x0000000a08090219 */ /* 0x008fe40000010e09 */
[----:B------:R-:W-:Y:S02]  /*0530*/  ISETP.GE.AND P0, PT, R11, RZ, PT ;  /* 0x000000ff0b00720c */ /* 0x000fe40003f06270 */
[C---:B------:R-:W-:Y:S01]  /*0540*/  SHF.L.W.U32.HI R8, R9.reuse, 0x2, R0 ;  /* 0x0000000209087819 */ /* 0x040fe20000010e00 */
[----:B------:R-:W-:-:S03]  /*0550*/  IMAD.SHL.U32 R9, R9, 0x4, RZ ;  /* 0x0000000409097824 */ /* 0x000fc600078e00ff */
[----:B------:R-:W-:Y:S02]  /*0560*/  SHF.R.S32.HI R10, RZ, 0x1f, R8 ;  /* 0x0000001fff0a7819 */ /* 0x000fe40000011408 */
[----:B------:R-:W-:Y:S02]  /*0570*/  LOP3.LUT R11, R8, R11, RZ, 0x3c, !PT ;  /* 0x0000000b080b7212 */ /* 0x000fe400078e3cff */
[C---:B------:R-:W-:Y:S02]  /*0580*/  LOP3.LUT R14, R10.reuse, R9, RZ, 0x3c, !PT ;  /* 0x000000090a0e7212 */ /* 0x040fe400078e3cff */
[----:B------:R-:W-:Y:S02]  /*0590*/  LOP3.LUT R15, R10, R8, RZ, 0x3c, !PT ;  /* 0x000000080a0f7212 */ /* 0x000fe400078e3cff */
[----:B------:R-:W-:Y:S02]  /*05a0*/  SHF.R.U32.HI R9, RZ, 0x1e, R0 ;  /* 0x0000001eff097819 */ /* 0x000fe40000011600 */
[----:B------:R-:W-:-:S02]  /*05b0*/  ISETP.GE.AND P1, PT, R11, RZ, PT ;  /* 0x000000ff0b00720c */ /* 0x000fc40003f26270 */
[----:B------:R-:W0:Y:S01]  /*05c0*/  I2F.F64.S64 R14, R14 ;  /* 0x0000000e000e7312 */ /* 0x000e220000301c00 */
[----:B------:R-:W-:-:S05]  /*05d0*/  LEA.HI R0, R8, R9, RZ, 0x1 ;  /* 0x0000000908007211 */ /* 0x000fca00078f08ff */
[----:B------:R-:W-:-:S04]  /*05e0*/  IMAD.MOV R8, RZ, RZ, -R0 ;  /* 0x000000ffff087224 */ /* 0x000fc800078e0a00 */
[----:B------:R-:W-:Y:S01]  /*05f0*/  @!P0 IMAD.MOV.U32 R0, RZ, RZ, R8 ;  /* 0x000000ffff008224 */ /* 0x000fe200078e0008 */
[----:B0-----:R-:W-:-:S10]  /*0600*/  DMUL R12, R14, UR4 ;  /* 0x000000040e0c7c28 */ /* 0x001fd40008000000 */
[----:B------:R-:W0:Y:S02]  /*0610*/  F2F.F32.F64 R12, R12 ;  /* 0x0000000c000c7310 */ /* 0x000e240000301000 */
[----:B0-----:R-:W-:-:S07]  /*0620*/  FSEL R31, -R12, R12, !P1 ;  /* 0x0000000c0c1f7208 */ /* 0x001fce0004800100 */
.L_x_8:
[----:B------:R-:W-:Y:S05]  /*0630*/  BSYNC.RECONVERGENT B2 ;  /* 0x0000000000027941 */ /* 0x000fea0003800200 */
.L_x_7:
[----:B------:R-:W-:Y:S02]  /*0640*/  IMAD.MOV.U32 R11, RZ, RZ, 0x37cbac00 ;  /* 0x37cbac00ff0b7424 */ /* 0x000fe400078e00ff */
[----:B------:R-:W-:Y:S01]  /*0650*/  FMUL R10, R31, R31 ;  /* 0x0000001f1f0a7220 */ /* 0x000fe20000400000 */
[----:B------:R-:W-:Y:S01]  /*0660*/  LOP3.LUT R12, R0, 0x1, RZ, 0xc0, !PT ;  /* 0x00000001000c7812 */ /* 0x000fe200078ec0ff */
[----:B------:R-:W0:Y:S01]  /*0670*/  F2F.F64.F32 R8, R30 ;  /* 0x0000001e00087310 */ /* 0x000e220000201800 */
[----:B------:R-:W-:Y:S02]  /*0680*/  IMAD.MOV.U32 R13, RZ, RZ, 0x3c0885e4 ;  /* 0x3c0885e4ff0d7424 */ /* 0x000fe400078e00ff */
[----:B------:R-:W-:Y:S01]  /*0690*/  FFMA R11, R10, R11, -0.0013887860113754868507 ;  /* 0xbab607ed0a0b7423 */ /* 0x000fe2000000000b */
[----:B------:R-:W-:Y:S01]  /*06a0*/  ISETP.NE.U32.AND P0, PT, R12, 0x1, PT ;  /* 0x000000010c00780c */ /* 0x000fe20003f05070 */
[----:B------:R-:W-:Y:S01]  /*06b0*/  IMAD.MOV.U32 R12, RZ, RZ, 0x3e2aaaa8 ;  /* 0x3e2aaaa8ff0c7424 */ /* 0x000fe200078e00ff */
[----:B------:R-:W-:Y:S01]  /*06c0*/  BSSY.RECONVERGENT B2, `(.L_x_10) ;  /* 0x0000012000027945 */ /* 0x000fe20003800200 */
[----:B------:R-:W-:Y:S01]  /*06d0*/  VIADD R0, R0, 0x1 ;  /* 0x0000000100007836 */ /* 0x000fe20000000000 */
[----:B------:R-:W-:Y:S01]  /*06e0*/  FSEL R11, R11, -0.00019574658654164522886, P0 ;  /* 0xb94d41530b0b7808 */ /* 0x000fe20000000000 */
[----:B------:R-:W-:Y:S01]  /*06f0*/  IMAD.MOV.U32 R32, RZ, RZ, RZ ;  /* 0x000000ffff207224 */ /* 0x000fe200078e00ff */
[----:B------:R-:W-:Y:S01]  /*0700*/  FSEL R13, R13, 0.041666727513074874878, !P0 ;  /* 0x3d2aaabb0d0d7808 */ /* 0x000fe20004000000 */
[----:B------:R-:W-:Y:S01]  /*0710*/  IMAD.MOV.U32 R33, RZ, RZ, 0x40000000 ;  /* 0x40000000ff217424 */ /* 0x000fe200078e00ff */
[----:B------:R-:W-:-:S02]  /*0720*/  LOP3.LUT P1, RZ, R0, 0x2, RZ, 0xc0, !PT ;  /* 0x0000000200ff7812 */ /* 0x000fc4000782c0ff */
[----:B------:R-:W-:Y:S01]  /*0730*/  FSEL R31, R31, 1, !P0 ;  /* 0x3f8000001f1f7808 */ /* 0x000fe20004000000 */
[----:B------:R-:W-:Y:S01]  /*0740*/  FFMA R11, R10, R11, R13 ;  /* 0x0000000b0a0b7223 */ /* 0x000fe2000000000d */
[----:B------:R-:W-:Y:S01]  /*0750*/  FSEL R13, -R12, -0.4999999701976776123, !P0 ;  /* 0xbeffffff0c0d7808 */ /* 0x000fe20004000100 */
[----:B0-----:R-:W-:Y:S01]  /*0760*/  DADD R34, -RZ, |R8| ;  /* 0x00000000ff227229 */ /* 0x001fe20000000508 */
[----:B------:R-:W-:-:S03]  /*0770*/  MOV R0, 0x7e0 ;  /* 0x000007e000007802 */ /* 0x000fc60000000f00 */
[C---:B------:R-:W-:Y:S01]  /*0780*/  FFMA R11, R10.reuse, R11, R13 ;  /* 0x0000000b0a0b7223 */ /* 0x040fe2000000000d */
[----:B------:R-:W-:-:S04]  /*0790*/  FFMA R10, R10, R31, RZ ;  /* 0x0000001f0a0a7223 */ /* 0x000fc800000000ff */
[----:B------:R-:W-:Y:S01]  /*07a0*/  FFMA R31, R10, R11, R31 ;  /* 0x0000000b0a1f7223 */ /* 0x000fe2000000001f */
[----:B------:R-:W-:-:S03]  /*07b0*/  IMAD.MOV.U32 R16, RZ, RZ, R34 ;  /* 0x000000ffff107224 */ /* 0x000fc600078e0022 */
[----:B------:R-:W-:-:S07]  /*07c0*/  @P1 FADD R31, RZ, -R31 ;  /* 0x8000001fff1f1221 */ /* 0x000fce0000000000 */
[----:B------:R-:W-:Y:S05]  /*07d0*/  CALL.REL.NOINC `($_Z9trapeciosfffPf$__internal_accurate_pow) ;  /* 0x0000000c00f87944 */ /* 0x000fea0003c00000 */
[----:B------:R-:W-:Y:S05]  /*07e0*/  BSYNC.RECONVERGENT B2 ;  /* 0x0000000000027941 */ /* 0x000fea0003800200 */
.L_x_10:
[----:B------:R-:W-:Y:S01]  /*07f0*/  DADD R10, R8, 2 ;  /* 0x40000000080a7429 */ /* 0x000fe20000000000 */
[----:B------:R-:W-:Y:S01]  /*0800*/  FSETP.NEU.AND P0, PT, R30, RZ, PT ;  /* 0x000000ff1e00720b */ /* 0x000fe20003f0d000 */
[----:B------:R-:W-:Y:S01]  /*0810*/  DADD R34, -RZ, |R8| ;  /* 0x00000000ff227229 */ /* 0x000fe20000000508 */
[----:B------:R-:W-:Y:S01]  /*0820*/  BSSY.RECONVERGENT B2, `(.L_x_11) ;  /* 0x000000e000027945 */ /* 0x000fe20003800200 */
[----:B------:R-:W-:-:S06]  /*0830*/  ISETP.GE.AND P1, PT, R9, RZ, PT ;  /* 0x000000ff0900720c */ /* 0x000fcc0003f26270 */
[----:B------:R-:W-:Y:S02]  /*0840*/  LOP3.LUT R10, R11, 0x7ff00000, RZ, 0xc0, !PT ;  /* 0x7ff000000b0a7812 */ /* 0x000fe400078ec0ff */
[----:B------:R-:W-:Y:S02]  /*0850*/  FSEL R11, R17, RZ, P0 ;  /* 0x000000ff110b7208 */ /* 0x000fe40000000000 */
[----:B------:R-:W-:Y:S02]  /*0860*/  ISETP.NE.AND P2, PT, R10, 0x7ff00000, PT ;  /* 0x7ff000000a00780c */ /* 0x000fe40003f45270 */
[----:B------:R-:W-:Y:S01]  /*0870*/  FSEL R10, R16, RZ, P0 ;  /* 0x000000ff100a7208 */ /* 0x000fe20000000000 */
[----:B------:R-:W-:-:S10]  /*0880*/  IMAD.MOV.U32 R16, RZ, RZ, R34 ;  /* 0x000000ffff107224 */ /* 0x000fd400078e0022 */
[----:B------:R-:W-:Y:S05]  /*0890*/  @P2 BRA `(.L_x_12) ;  /* 0x0000000000182947 */ /* 0x000fea0003800000 */
[----:B------:R-:W-:-:S13]  /*08a0*/  FSETP.NAN.AND P2, PT, R30, R30, PT ;  /* 0x0000001e1e00720b */ /* 0x000fda0003f48000 */
[----:B------:R-:W-:Y:S01]  /*08b0*/  @P2 DADD R10, R8, 2 ;  /* 0x40000000080a2429 */ /* 0x000fe20000000000 */
[----:B------:R-:W-:Y:S10]  /*08c0*/  @P2 BRA `(.L_x_12) ;  /* 0x00000000000c2947 */ /* 0x000ff40003800000 */
[----:B------:R-:W-:-:S14]  /*08d0*/  DSETP.NEU.AND P2, PT, |R8|, +INF , PT ;  /* 0x7ff000000800742a */ /* 0x000fdc0003f4d200 */
[----:B------:R-:W-:Y:S02]  /*08e0*/  @!P2 IMAD.MOV.U32 R10, RZ, RZ, 0x0 ;  /* 0x00000000ff0aa424 */ /* 0x000fe400078e00ff */
[----:B------:R-:W-:-:S07]  /*08f0*/  @!P2 IMAD.MOV.U32 R11, RZ, RZ, 0x7ff00000 ;  /* 0x7ff00000ff0ba424 */ /* 0x000fce00078e00ff */
.L_x_12:
[----:B------:R-:W-:Y:S05]  /*0900*/  BSYNC.RECONVERGENT B2 ;  /* 0x0000000000027941 */ /* 0x000fea0003800200 */
.L_x_11:
[----:B------:R-:W-:Y:S01]  /*0910*/  BSSY.RECONVERGENT B2, `(.L_x_13) ;  /* 0x0000004000027945 */ /* 0x000fe20003800200 */
[----:B------:R-:W-:Y:S01]  /*0920*/  IMAD.MOV.U32 R33, RZ, RZ, 0x40080000 ;  /* 0x40080000ff217424 */ /* 0x000fe200078e00ff */
[----:B------:R-:W-:-:S07]  /*0930*/  MOV R0, 0x950 ;  /* 0x0000095000007802 */ /* 0x000fce0000000f00 */
[----:B------:R-:W-:Y:S05]  /*0940*/  CALL.REL.NOINC `($_Z9trapeciosfffPf$__internal_accurate_pow) ;  /* 0x0000000c009c7944 */ /* 0x000fea0003c00000 */
[----:B------:R-:W-:Y:S05]  /*0950*/  BSYNC.RECONVERGENT B2 ;  /* 0x0000000000027941 */ /* 0x000fea0003800200 */
.L_x_13:
[----:B------:R-:W-:Y:S01]  /*0960*/  FADD R12, R30, 3 ;  /* 0x404000001e0c7421 */ /* 0x000fe20000000000 */
[----:B------:R-:W-:Y:S01]  /*0970*/  DADD R22, R8, 3 ;  /* 0x4008000008167429 */ /* 0x000fe20000000000 */
[----:B------:R-:W-:Y:S01]  /*0980*/  IMAD.MOV.U32 R14, RZ, RZ, 0x1 ;  /* 0x00000001ff0e7424 */ /* 0x000fe200078e00ff */
[----:B------:R-:W-:Y:S01]  /*0990*/  DADD R20, -RZ, -R16 ;  /* 0x00000000ff147229 */ /* 0x000fe20000000910 */
[----:B------:R-:W-:Y:S02]  /*09a0*/  BSSY.RECONVERGENT B2, `(.L_x_14) ;  /* 0x0000014000027945 */ /* 0x000fe40003800200 */
[----:B------:R-:W0:Y:S05]  /*09b0*/  F2F.F64.F32 R12, R12 ;  /* 0x0000000c000c7310 */ /* 0x000e2a0000201800 */
[----:B------:R-:W-:-:S02]  /*09c0*/  LOP3.LUT R22, R23, 0x7ff00000, RZ, 0xc0, !PT ;  /* 0x7ff0000017167812 */ /* 0x000fc400078ec0ff */
[----:B------:R-:W-:Y:S02]  /*09d0*/  FSEL R16, R20, R16, !P1 ;  /* 0x0000001014107208 */ /* 0x000fe40004800000 */
[----:B------:R-:W-:Y:S02]  /*09e0*/  FSEL R17, R21, R17, !P1 ;  /* 0x0000001115117208 */ /* 0x000fe40004800000 */
[----:B------:R-:W-:Y:S02]  /*09f0*/  ISETP.NE.AND P1, PT, R22, 0x7ff00000, PT ;  /* 0x7ff000001600780c */ /* 0x000fe40003f25270 */
[----:B------:R-:W-:Y:S01]  /*0a00*/  FSEL R16, R16, RZ, P0 ;  /* 0x000000ff10107208 */ /* 0x000fe20000000000 */
[----:B0-----:R-:W0:Y:S01]  /*0a10*/  MUFU.RCP64H R15, R13 ;  /* 0x0000000d000f7308 */ /* 0x001e220000001800 */
[----:B------:R-:W-:Y:S01]  /*0a20*/  FSEL R17, R9, R17, !P0 ;  /* 0x0000001109117208 */ /* 0x000fe20004000000 */
[----:B0-----:R-:W-:-:S08]  /*0a30*/  DFMA R18, -R12, R14, 1 ;  /* 0x3ff000000c12742b */ /* 0x001fd0000000010e */
[----:B------:R-:W-:Y:S01]  /*0a40*/  DFMA R18, R18, R18, R18 ;  /* 0x000000121212722b */ /* 0x000fe20000000012 */
[----:B------:R-:W-:Y:S10]  /*0a50*/  @P1 BRA `(.L_x_15) ;  /* 0x0000000000201947 */ /* 0x000ff40003800000 */
[----:B------:R-:W-:-:S13]  /*0a60*/  FSETP.NAN.AND P0, PT, R30, R30, PT ;  /* 0x0000001e1e00720b */ /* 0x000fda0003f08000 */
[----:B------:R-:W-:Y:S01]  /*0a70*/  @P0 DADD R16, R8, 3 ;  /* 0x4008000008100429 */ /* 0x000fe20000000000 */
[----:B------:R-:W-:Y:S10]  /*0a80*/  @P0 BRA `(.L_x_15) ;  /* 0x0000000000140947 */ /* 0x000ff40003800000 */
[----:B------:R-:W-:-:S14]  /*0a90*/  DSETP.NEU.AND P0, PT, |R8|, +INF , PT ;  /* 0x7ff000000800742a */ /* 0x000fdc0003f0d200 */
[----:B------:R-:W-:Y:S01]  /*0aa0*/  @!P0 IMAD.MOV.U32 R0, RZ, RZ, -0x100000 ;  /* 0xfff00000ff008424 */ /* 0x000fe200078e00ff */
[----:B------:R-:W-:Y:S01]  /*0ab0*/  @!P0 ISETP.GE.AND P1, PT, R9, RZ, PT ;  /* 0x000000ff0900820c */ /* 0x000fe20003f26270 */
[----:B------:R-:W-:-:S03]  /*0ac0*/  @!P0 IMAD.MOV.U32 R16, RZ, RZ, RZ ;  /* 0x000000ffff108224 */ /* 0x000fc600078e00ff */
[----:B------:R-:W-:-:S09]  /*0ad0*/  @!P0 SEL R17, R0, 0x7ff00000, !P1 ;  /* 0x7ff0000000118807 */ /* 0x000fd20004800000 */
.L_x_15:
[----:B------:R-:W-:Y:S05]  /*0ae0*/  BSYNC.RECONVERGENT B2 ;  /* 0x0000000000027941 */ /* 0x000fea0003800200 */
.L_x_14:
[----:B------:R-:W-:Y:S01]  /*0af0*/  DADD R16, R16, 9 ;  /* 0x4022000010107429 */ /* 0x000fe20000000000 */
[----:B------:R-:W0:Y:S01]  /*0b00*/  F2F.F64.F32 R8, R31 ;  /* 0x0000001f00087310 */ /* 0x000e220000201800 */
[----:B------:R-:W-:Y:S01]  /*0b10*/  DFMA R18, R14, R18, R14 ;  /* 0x000000120e12722b */ /* 0x000fe2000000000e */
[----:B------:R-:W-:Y:S01]  /*0b20*/  FSETP.NEU.AND P0, PT, R30, 1, PT ;  /* 0x3f8000001e00780b */ /* 0x000fe20003f0d000 */
[----:B------:R-:W-:Y:S04]  /*0b30*/  BSSY.RECONVERGENT B2, `(.L_x_16) ;  /* 0x0000012000027945 */ /* 0x000fe80003800200 */
[----:B------:R-:W-:Y:S02]  /*0b40*/  DMUL R10, R16, R10 ;  /* 0x0000000a100a7228 */ /* 0x000fe40000000000 */
[----:B------:R-:W-:-:S08]  /*0b50*/  DFMA R14, -R12, R18, 1 ;  /* 0x3ff000000c0e742b */ /* 0x000fd00000000112 */
[----:B------:R-:W-:Y:S01]  /*0b60*/  FSEL R10, R10, RZ, P0 ;  /* 0x000000ff0a0a7208 */ /* 0x000fe20000000000 */
[----:B------:R-:W-:Y:S01]  /*0b70*/  DFMA R14, R18, R14, R18 ;  /* 0x0000000e120e722b */ /* 0x000fe20000000012 */
[----:B------:R-:W-:-:S06]  /*0b80*/  FSEL R11, R11, 2.5625, P0 ;  /* 0x402400000b0b7808 */ /* 0x000fcc0000000000 */
[----:B0-----:R-:W-:-:S08]  /*0b90*/  DADD R16, R8, R10 ;  /* 0x0000000008107229 */ /* 0x001fd0000000000a */
[----:B------:R-:W-:Y:S02]  /*0ba0*/  DMUL R8, R16, R14 ;  /* 0x0000000e10087228 */ /* 0x000fe40000000000 */
[----:B------:R-:W-:-:S06]  /*0bb0*/  FSETP.GEU.AND P1, PT, |R17|, 6.5827683646048100446e-37, PT ;  /* 0x036000001100780b */ /* 0x000fcc0003f2e200 */
[----:B------:R-:W-:-:S08]  /*0bc0*/  DFMA R10, -R12, R8, R16 ;  /* 0x000000080c0a722b */ /* 0x000fd00000000110 */
[----:B------:R-:W-:-:S10]  /*0bd0*/  DFMA R8, R14, R10, R8 ;  /* 0x0000000a0e08722b */ /* 0x000fd40000000008 */
[----:B------:R-:W-:-:S05]  /*0be0*/  FFMA R0, RZ, R13, R9 ;  /* 0x0000000dff007223 */ /* 0x000fca0000000009 */
[----:B------:R-:W-:-:S13]  /*0bf0*/  FSETP.GT.AND P0, PT, |R0|, 1.469367938527859385e-39, PT ;  /* 0x001000000000780b */ /* 0x000fda0003f04200 */
[----:B------:R-:W-:Y:S05]  /*0c00*/  @P0 BRA P1, `(.L_x_17) ;  /* 0x0000000000100947 */ /* 0x000fea0000800000 */
[----:B------:R-:W-:-:S07]  /*0c10*/  MOV R0, 0xc30 ;  /* 0x00000c3000007802 */ /* 0x000fce0000000f00 */
[----:B------:R-:W-:Y:S05]  /*0c20*/  CALL.REL.NOINC `($__internal_0_$__cuda_sm20_div_rn_f64_full) ;  /* 0x00000000009c7944 */ /* 0x000fea0003c00000 */
[----:B------:R-:W-:Y:S02]  /*0c30*/  IMAD.MOV.U32 R8, RZ, RZ, R16 ;  /* 0x000000ffff087224 */ /* 0x000fe400078e0010 */
[----:B------:R-:W-:-:S07]  /*0c40*/  IMAD.MOV.U32 R9, RZ, RZ, R17 ;  /* 0x000000ffff097224 */ /* 0x000fce00078e0011 */
.L_x_17:
[----:B------:R-:W-:Y:S05]  /*0c50*/  BSYNC.RECONVERGENT B2 ;  /* 0x0000000000027941 */ /* 0x000fea0003800200 */
.L_x_16:
[----:B------:R-:W0:Y:S02]  /*0c60*/  F2F.F32.F64 R9, R8 ;  /* 0x0000000800097310 */ /* 0x000e240000301000 */
[----:B0-----:R-:W-:-:S07]  /*0c70*/  FADD R4, R4, R9 ;  /* 0x0000000904047221 */ /* 0x001fce0000000000 */
.L_x_3:
[----:B------:R-:W-:Y:S05]  /*0c80*/  BSYNC.RECONVERGENT B0 ;  /* 0x0000000000007941 */ /* 0x000fea0003800200 */
.L_x_2:
[----:B------:R-:W-:-:S05]  /*0c90*/  IMAD.IADD R6, R7, 0x1, R6 ;  /* 0x0000000107067824 */ /* 0x000fca00078e0206 */
[----:B------:R-:W-:-:S13]  /*0ca0*/  ISETP.GE.AND P0, PT, R6, 0x13880, PT ;  /* 0x000138800600780c */ /* 0x000fda0003f06270 */
[----:B------:R-:W-:Y:S05]  /*0cb0*/  @!P0 BRA `(.L_x_18) ;  /* 0xfffffff4000c8947 */ /* 0x000fea000383ffff */
.L_x_1:
[----:B------:R-:W-:Y:S05]  /*0cc0*/  BSYNC.RECONVERGENT B1 ;  /* 0x0000000000017941 */ /* 0x000fea0003800200 */
.L_x_0:
[----:B------:R-:W0:Y:S01]  /*0cd0*/  S2UR UR5, SR_CgaCtaId ;  /* 0x00000000000579c3 */ /* 0x000e220000008800 */
[----:B------:R-:W-:Y:S01]  /*0ce0*/  UMOV UR4, 0x400 ;  /* 0x0000040000047882 */ /* 0x000fe20000000000 */
[----:B------:R-:W-:Y:S02]  /*0cf0*/  ISETP.GE.U32.AND P0, PT, R5, 0x2, PT ;  /* 0x000000020500780c */ /* 0x000fe40003f06070 */
[----:B------:R-:W-:Y:S01]  /*0d00*/  ISETP.NE.AND P1, PT, R2, RZ, PT ;  /* 0x000000ff0200720c */ /* 0x000fe20003f25270 */
[----:B0-----:R-:W-:-:S06]  /*0d10*/  ULEA UR4, UR5, UR4, 0x18 ;  /* 0x0000000405047291 */ /* 0x001fcc000f8ec0ff */
[----:B------:R-:W-:-:S05]  /*0d20*/  LEA R7, R2, UR4, 0x2 ;  /* 0x0000000402077c11 */ /* 0x000fca000f8e10ff */
[----:B------:R0:W-:Y:S01]  /*0d30*/  STS [R7], R4 ;  /* 0x0000000407007388 */ /* 0x0001e20000000800 */
[----:B------:R-:W-:Y:S06]  /*0d40*/  BAR.SYNC.DEFER_BLOCKING 0x0 ;  /* 0x0000000000007b1d */ /* 0x000fec0000010000 */
[----:B------:R-:W-:Y:S05]  /*0d50*/  @!P0 BRA `(.L_x_19) ;  /* 0x00000000002c8947 */ /* 0x000fea0003800000 */
.L_x_20:
[----:B------:R-:W-:-:S04]  /*0d60*/  SHF.R.U32.HI R6, RZ, 0x1, R5 ;  /* 0x00000001ff067819 */ /* 0x000fc80000011605 */
[----:B------:R-:W-:-:S13]  /*0d70*/  ISETP.GE.U32.AND P0, PT, R2, R6, PT ;  /* 0x000000060200720c */ /* 0x000fda0003f06070 */
[----:B------:R-:W-:Y:S01]  /*0d80*/  @!P0 IMAD R0, R6, 0x4, R7 ;  /* 0x0000000406008824 */ /* 0x000fe200078e0207 */
[----:B------:R-:W-:Y:S05]  /*0d90*/  @!P0 LDS R9, [R7] ;  /* 0x0000000007098984 */ /* 0x000fea0000000800 */
[----:B------:R-:W0:Y:S02]  /*0da0*/  @!P0 LDS R0, [R0] ;  /* 0x0000000000008984 */ /* 0x000e240000000800 */
[----:B0-----:R-:W-:-:S05]  /*0db0*/  @!P0 FADD R4, R0, R9 ;  /* 0x0000000900048221 */ /* 0x001fca0000000000 */
[----:B------:R1:W-:Y:S01]  /*0dc0*/  @!P0 STS [R7], R4 ;  /* 0x0000000407008388 */ /* 0x0003e20000000800 */
[----:B------:R-:W-:Y:S01]  /*0dd0*/  BAR.SYNC.DEFER_BLOCKING 0x0 ;  /* 0x0000000000007b1d */ /* 0x000fe20000010000 */
[----:B------:R-:W-:Y:S01]  /*0de0*/  ISETP.GT.U32.AND P0, PT, R5, 0x3, PT ;  /* 0x000000030500780c */ /* 0x000fe20003f04070 */
[----:B------:R-:W-:-:S12]  /*0df0*/  IMAD.MOV.U32 R5, RZ, RZ, R6 ;  /* 0x000000ffff057224 */ /* 0x000fd800078e0006 */
[----:B-1----:R-:W-:Y:S05]  /*0e00*/  @P0 BRA `(.L_x_20) ;  /* 0xfffffffc00d40947 */ /* 0x002fea000383ffff */
.L_x_19:
[----:B------:R-:W-:Y:S05]  /*0e10*/  @P1 EXIT ;  /* 0x000000000000194d */ /* 0x000fea0003800000 */
[----:B------:R-:W1:Y:S01]  /*0e20*/  S2UR UR5, SR_CgaCtaId ;  /* 0x00000000000579c3 */ /* 0x000e620000008800 */
[----:B------:R-:W-:-:S07]  /*0e30*/  UMOV UR4, 0x400 ;  /* 0x0000040000047882 */ /* 0x000fce0000000000 */
[----:B0-----:R-:W0:Y:S01]  /*0e40*/  LDC.64 R4, c[0x0][0x390] ;  /* 0x0000e400ff047b82 */ /* 0x001e220000000a00 */
[----:B-1----:R-:W-:Y:S01]  /*0e50*/  ULEA UR4, UR5, UR4, 0x18 ;  /* 0x0000000405047291 */ /* 0x002fe2000f8ec0ff */
[----:B0-----:R-:W-:-:S08]  /*0e60*/  IMAD.WIDE.U32 R2, R3, 0x4, R4 ;  /* 0x0000000403027825 */ /* 0x001fd000078e0004 */
[----:B------:R-:W0:Y:S04]  /*0e70*/  LDS R7, [UR4] ;  /* 0x00000004ff077984 */ /* 0x000e280008000800 */
[----:B0-----:R-:W-:Y:S01]  /*0e80*/  STG.E desc[UR6][R2.64], R7 ;  /* 0x0000000702007986 */ /* 0x001fe2000c101906 */
[----:B------:R-:W-:Y:S05]  /*0e90*/  EXIT ;  /* 0x000000000000794d */ /* 0x000fea0003800000 */
        .weak           $__internal_0_$__cuda_sm20_div_rn_f64_full
        .type           $__internal_0_$__cuda_sm20_div_rn_f64_full,@function
        .size           $__internal_0_$__cuda_sm20_div_rn_f64_full,($__internal_1_$__cuda_sm20_rcp_rn_f32_slowpath - $__internal_0_$__cuda_sm20_div_rn_f64_full)
$__internal_0_$__cuda_sm20_div_rn_f64_full:
[C---:B------:R-:W-:Y:S01]  /*0ea0*/  FSETP.GEU.AND P0, PT, |R13|.reuse, 1.469367938527859385e-39, PT ;  /* 0x001000000d00780b */ /* 0x040fe20003f0e200 */
[----:B------:R-:W-:Y:S01]  /*0eb0*/  IMAD.MOV.U32 R11, RZ, RZ, R17 ;  /* 0x000000ffff0b7224 */ /* 0x000fe200078e0011 */
[C---:B------:R-:W-:Y:S01]  /*0ec0*/  LOP3.LUT R8, R13.reuse, 0x800fffff, RZ, 0xc0, !PT ;  /* 0x800fffff0d087812 */ /* 0x040fe200078ec0ff */
[----:B------:R-:W-:Y:S01]  /*0ed0*/  IMAD.MOV.U32 R18, RZ, RZ, 0x1 ;  /* 0x00000001ff127424 */ /* 0x000fe200078e00ff */
[----:B------:R-:W-:Y:S01]  /*0ee0*/  LOP3.LUT R24, R13, 0x7ff00000, RZ, 0xc0, !PT ;  /* 0x7ff000000d187812 */ /* 0x000fe200078ec0ff */
[----:B------:R-:W-:Y:S01]  /*0ef0*/  IMAD.MOV.U32 R10, RZ, RZ, R16 ;  /* 0x000000ffff0a7224 */ /* 0x000fe200078e0010 */
[----:B------:R-:W-:Y:S01]  /*0f00*/  LOP3.LUT R9, R8, 0x3ff00000, RZ, 0xfc, !PT ;  /* 0x3ff0000008097812 */ /* 0x000fe200078efcff */
[----:B------:R-:W-:Y:S01]  /*0f10*/  IMAD.MOV.U32 R8, RZ, RZ, R12 ;  /* 0x000000ffff087224 */ /* 0x000fe200078e000c */
[C---:B------:R-:W-:Y:S01]  /*0f20*/  FSETP.GEU.AND P2, PT, |R11|.reuse, 1.469367938527859385e-39, PT ;  /* 0x001000000b00780b */ /* 0x040fe20003f4e200 */
[----:B------:R-:W-:Y:S01]  /*0f30*/  BSSY.RECONVERGENT B3, `(.L_x_21) ;  /* 0x0000050000037945 */ /* 0x000fe20003800200 */
[----:B------:R-:W-:-:S03]  /*0f40*/  LOP3.LUT R16, R11, 0x7ff00000, RZ, 0xc0, !PT ;  /* 0x7ff000000b107812 */ /* 0x000fc600078ec0ff */
[----:B------:R-:W-:Y:S01]  /*0f50*/  @!P0 DMUL R8, R12, 8.98846567431157953865e+307 ;  /* 0x7fe000000c088828 */ /* 0x000fe20000000000 */
[----:B------:R-:W-:Y:S01]  /*0f60*/  ISETP.GE.U32.AND P1, PT, R16, R24, PT ;  /* 0x000000181000720c */ /* 0x000fe20003f26070 */
[----:B------:R-:W-:-:S04]  /*0f70*/  IMAD.MOV.U32 R25, RZ, RZ, R16 ;  /* 0x000000ffff197224 */ /* 0x000fc800078e0010 */
[----:B------:R-:W0:Y:S02]  /*0f80*/  MUFU.RCP64H R19, R9 ;  /* 0x0000000900137308 */ /* 0x000e240000001800 */
[----:B------:R-:W-:Y:S01]  /*0f90*/  @!P2 LOP3.LUT R17, R13, 0x7ff00000, RZ, 0xc0, !PT ;  /* 0x7ff000000d11a812 */ /* 0x000fe200078ec0ff */
[----:B------:R-:W-:Y:S01]  /*0fa0*/  @!P2 IMAD.MOV.U32 R20, RZ, RZ, RZ ;  /* 0x000000ffff14a224 */ /* 0x000fe200078e00ff */
[----:B------:R-:W-:Y:S02]  /*0fb0*/  @!P0 LOP3.LUT R24, R9, 0x7ff00000, RZ, 0xc0, !PT ;  /* 0x7ff0000009188812 */ /* 0x000fe400078ec0ff */
[----:B------:R-:W-:Y:S01]  /*0fc0*/  @!P2 ISETP.GE.U32.AND P3, PT, R16, R17, PT ;  /* 0x000000111000a20c */ /* 0x000fe20003f66070 */
[----:B------:R-:W-:Y:S02]  /*0fd0*/  IMAD.MOV.U32 R17, RZ, RZ, 0x1ca00000 ;  /* 0x1ca00000ff117424 */ /* 0x000fe400078e00ff */
[----:B------:R-:W-:-:S03]  /*0fe0*/  VIADD R27, R24, 0xffffffff ;  /* 0xffffffff181b7836 */ /* 0x000fc60000000000 */
[----:B------:R-:W-:-:S04]  /*0ff0*/  @!P2 SEL R21, R17, 0x63400000, !P3 ;  /* 0x634000001115a807 */ /* 0x000fc80005800000 */
[----:B------:R-:W-:Y:S01]  /*1000*/  @!P2 LOP3.LUT R21, R21, 0x80000000, R11, 0xf8, !PT ;  /* 0x800000001515a812 */ /* 0x000fe200078ef80b */
[----:B0-----:R-:W-:-:S03]  /*1010*/  DFMA R14, R18, -R8, 1 ;  /* 0x3ff00000120e742b */ /* 0x001fc60000000808 */
[----:B------:R-:W-:-:S05]  /*1020*/  @!P2 LOP3.LUT R21, R21, 0x100000, RZ, 0xfc, !PT ;  /* 0x001000001515a812 */ /* 0x000fca00078efcff */
[----:B------:R-:W-:-:S08]  /*1030*/  DFMA R14, R14, R14, R14 ;  /* 0x0000000e0e0e722b */ /* 0x000fd0000000000e */
[----:B------:R-:W-:Y:S01]  /*1040*/  DFMA R18, R18, R14, R18 ;  /* 0x0000000e1212722b */ /* 0x000fe20000000012 */
[----:B------:R-:W-:Y:S01]  /*1050*/  SEL R15, R17, 0x63400000, !P1 ;  /* 0x63400000110f7807 */ /* 0x000fe20004800000 */
[----:B------:R-:W-:-:S03]  /*1060*/  IMAD.MOV.U32 R14, RZ, RZ, R10 ;  /* 0x000000ffff0e7224 */ /* 0x000fc600078e000a */
[----:B------:R-:W-:-:S03]  /*1070*/  LOP3.LUT R15, R15, 0x800fffff, R11, 0xf8, !PT ;  /* 0x800fffff0f0f7812 */ /* 0x000fc600078ef80b */
[----:B------:R-:W-:-:S03]  /*1080*/  DFMA R22, R18, -R8, 1 ;  /* 0x3ff000001216742b */ /* 0x000fc60000000808 */
[----:B------:R-:W-:-:S05]  /*1090*/  @!P2 DFMA R14, R14, 2, -R20 ;  /* 0x400000000e0ea82b */ /* 0x000fca0000000814 */
[----:B------:R-:W-:-:S05]  /*10a0*/  DFMA R18, R18, R22, R18 ;  /* 0x000000161212722b */ /* 0x000fca0000000012 */
[----:B------:R-:W-:-:S03]  /*10b0*/  @!P2 LOP3.LUT R25, R15, 0x7ff00000, RZ, 0xc0, !PT ;  /* 0x7ff000000f19a812 */ /* 0x000fc600078ec0ff */
[----:B------:R-:W-:Y:S02]  /*10c0*/  DMUL R20, R18, R14 ;  /* 0x0000000e12147228 */ /* 0x000fe40000000000 */
[----:B------:R-:W-:-:S05]  /*10d0*/  VIADD R26, R25, 0xffffffff ;  /* 0xffffffff191a7836 */ /* 0x000fca0000000000 */
[----:B------:R-:W-:Y:S01]  /*10e0*/  ISETP.GT.U32.AND P0, PT, R26, 0x7feffffe, PT ;  /* 0x7feffffe1a00780c */ /* 0x000fe20003f04070 */
[----:B------:R-:W-:-:S03]  /*10f0*/  DFMA R22, R20, -R8, R14 ;  /* 0x800000081416722b */ /* 0x000fc6000000000e */
[----:B------:R-:W-:-:S05]  /*1100*/  ISETP.GT.U32.OR P0, PT, R27, 0x7feffffe, P0 ;  /* 0x7feffffe1b00780c */ /* 0x000fca0000704470 */
[----:B------:R-:W-:-:S08]  /*1110*/  DFMA R18, R18, R22, R20 ;  /* 0x000000161212722b */ /* 0x000fd00000000014 */
[----:B------:R-:W-:Y:S05]  /*1120*/  @P0 BRA `(.L_x_22) ;  /* 0x00000000006c0947 */ /* 0x000fea0003800000 */
[----:B------:R-:W-:-:S04]  /*1130*/  LOP3.LUT R11, R13, 0x7ff00000, RZ, 0xc0, !PT ;  /* 0x7ff000000d0b7812 */ /* 0x000fc800078ec0ff */
[CC--:B------:R-:W-:Y:S02]  /*1140*/  VIADDMNMX R10, R16.reuse, -R11.reuse, 0xb9600000, !PT ;  /* 0xb9600000100a7446 */ /* 0x0c0fe4000780090b */
[----:B------:R-:W-:Y:S02]  /*1150*/  ISETP.GE.U32.AND P0, PT, R16, R11, PT ;  /* 0x0000000b1000720c */ /* 0x000fe40003f06070 */
[----:B------:R-:W-:Y:S02]  /*1160*/  VIMNMX R10, PT, PT, R10, 0x46a00000, PT ;  /* 0x46a000000a0a7848 */ /* 0x000fe40003fe0100 */
[----:B------:R-:W-:-:S05]  /*1170*/  SEL R17, R17, 0x63400000, !P0 ;  /* 0x6340000011117807 */ /* 0x000fca0004000000 */
[----:B------:R-:W-:Y:S02]  /*1180*/  IMAD.IADD R20, R10, 0x1, -R17 ;  /* 0x000000010a147824 */ /* 0x000fe400078e0a11 */
[----:B------:R-:W-:Y:S02]  /*1190*/  IMAD.MOV.U32 R10, RZ, RZ, RZ ;  /* 0x000000ffff0a7224 */ /* 0x000fe400078e00ff */
[----:B------:R-:W-:-:S06]  /*11a0*/  VIADD R11, R20, 0x7fe00000 ;  /* 0x7fe00000140b7836 */ /* 0x000fcc0000000000 */
[----:B------:R-:W-:-:S10]  /*11b0*/  DMUL R16, R18, R10 ;  /* 0x0000000a12107228 */ /* 0x000fd40000000000 */
[----:B------:R-:W-:-:S13]  /*11c0*/  FSETP.GTU.AND P0, PT, |R17|, 1.469367938527859385e-39, PT ;  /* 0x001000001100780b */ /* 0x000fda0003f0c200 */
[----:B------:R-:W-:Y:S05]  /*11d0*/  @P0 BRA `(.L_x_23) ;  /* 0x0000000000940947 */ /* 0x000fea0003800000 */
[----:B------:R-:W-:Y:S01]  /*11e0*/  DFMA R8, R18, -R8, R14 ;  /* 0x800000081208722b */ /* 0x000fe2000000000e */
[----:B------:R-:W-:-:S09]  /*11f0*/  IMAD.MOV.U32 R10, RZ, RZ, RZ ;  /* 0x000000ffff0a7224 */ /* 0x000fd200078e00ff */
[C---:B------:R-:W-:Y:S02]  /*1200*/  FSETP.NEU.AND P0, PT, R9.reuse, RZ, PT ;  /* 0x000000ff0900720b */ /* 0x040fe40003f0d000 */
[----:B------:R-:W-:-:S04]  /*1210*/  LOP3.LUT R13, R9, 0x80000000, R13, 0x48, !PT ;  /* 0x80000000090d7812 */ /* 0x000fc800078e480d */
[----:B------:R-:W-:-:S07]  /*1220*/  LOP3.LUT R11, R13, R11, RZ, 0xfc, !PT ;  /* 0x0000000b0d0b7212 */ /* 0x000fce00078efcff */
[----:B------:R-:W-:Y:S05]  /*1230*/  @!P0 BRA `(.L_x_23) ;  /* 0x00000000007c8947 */ /* 0x000fea0003800000 */
[----:B------:R-:W-:Y:S01]  /*1240*/  IMAD.MOV R9, RZ, RZ, -R20 ;  /* 0x000000ffff097224 */ /* 0x000fe200078e0a14 */
[----:B------:R-:W-:Y:S01]  /*1250*/  DMUL.RP R10, R18, R10 ;  /* 0x0000000a120a7228 */ /* 0x000fe20000008000 */
[----:B------:R-:W-:-:S06]  /*1260*/  IMAD.MOV.U32 R8, RZ, RZ, RZ ;  /* 0x000000ffff087224 */ /* 0x000fcc00078e00ff */
[----:B------:R-:W-:-:S03]  /*1270*/  DFMA R8, R16, -R8, R18 ;  /* 0x800000081008722b */ /* 0x000fc60000000012 */
[----:B------:R-:W-:-:S03]  /*1280*/  LOP3.LUT R13, R11, R13, RZ, 0x3c, !PT ;  /* 0x0000000d0b0d7212 */ /* 0x000fc600078e3cff */
[----:B------:R-:W-:-:S04]  /*1290*/  IADD3 R8, PT, PT, -R20, -0x43300000, RZ ;  /* 0xbcd0000014087810 */ /* 0x000fc80007ffe1ff */
[----:B------:R-:W-:-:S04]  /*12a0*/  FSETP.NEU.AND P0, PT, |R9|, R8, PT ;  /* 0x000000080900720b */ /* 0x000fc80003f0d200 */
[----:B------:R-:W-:Y:S02]  /*12b0*/  FSEL R16, R10, R16, !P0 ;  /* 0x000000100a107208 */ /* 0x000fe40004000000 */
[----:B------:R-:W-:Y:S01]  /*12c0*/  FSEL R17, R13, R17, !P0 ;  /* 0x000000110d117208 */ /* 0x000fe20004000000 */
[----:B------:R-:W-:Y:S06]  /*12d0*/  BRA `(.L_x_23) ;  /* 0x0000000000547947 */ /* 0x000fec0003800000 */
.L_x_22:
[----:B------:R-:W-:-:S14]  /*12e0*/  DSETP.NAN.AND P0, PT, R10, R10, PT ;  /* 0x0000000a0a00722a */ /* 0x000fdc0003f08000 */
[----:B------:R-:W-:Y:S05]  /*12f0*/  @P0 BRA `(.L_x_24) ;  /* 0x0000000000440947 */ /* 0x000fea0003800000 */
[----:B------:R-:W-:-:S14]  /*1300*/  DSETP.NAN.AND P0, PT, R12, R12, PT ;  /* 0x0000000c0c00722a */ /* 0x000fdc0003f08000 */
[----:B------:R-:W-:Y:S05]  /*1310*/  @P0 BRA `(.L_x_25) ;  /* 0x0000000000300947 */ /* 0x000fea0003800000 */
[----:B------:R-:W-:Y:S01]  /*1320*/  ISETP.NE.AND P0, PT, R25, R24, PT ;  /* 0x000000181900720c */ /* 0x000fe20003f05270 */
[----:B------:R-:W-:Y:S02]  /*1330*/  IMAD.MOV.U32 R16, RZ, RZ, 0x0 ;  /* 0x00000000ff107424 */ /* 0x000fe400078e00ff */
[----:B------:R-:W-:-:S10]  /*1340*/  IMAD.MOV.U32 R17, RZ, RZ, -0x80000 ;  /* 0xfff80000ff117424 */ /* 0x000fd400078e00ff */
[----:B------:R-:W-:Y:S05]  /*1350*/  @!P0 BRA `(.L_x_23) ;  /* 0x0000000000348947 */ /* 0x000fea0003800000 */
[----:B------:R-:W-:Y:S02]  /*1360*/  ISETP.NE.AND P0, PT, R25, 0x7ff00000, PT ;  /* 0x7ff000001900780c */ /* 0x000fe40003f05270 */
[----:B------:R-:W-:Y:S02]  /*1370*/  LOP3.LUT R17, R11, 0x80000000, R13, 0x48, !PT ;  /* 0x800000000b117812 */ /* 0x000fe400078e480d */
[----:B------:R-:W-:-:S13]  /*1380*/  ISETP.EQ.OR P0, PT, R24, RZ, !P0 ;  /* 0x000000ff1800720c */ /* 0x000fda0004702670 */
[----:B------:R-:W-:Y:S01]  /*1390*/  @P0 LOP3.LUT R8, R17, 0x7ff00000, RZ, 0xfc, !PT ;  /* 0x7ff0000011080812 */ /* 0x000fe200078efcff */
[----:B------:R-:W-:Y:S02]  /*13a0*/  @!P0 IMAD.MOV.U32 R16, RZ, RZ, RZ ;  /* 0x000000ffff108224 */ /* 0x000fe400078e00ff */
[----:B------:R-:W-:Y:S02]  /*13b0*/  @P0 IMAD.MOV.U32 R16, RZ, RZ, RZ ;  /* 0x000000ffff100224 */ /* 0x000fe400078e00ff */
[----:B------:R-:W-:Y:S01]  /*13c0*/  @P0 IMAD.MOV.U32 R17, RZ, RZ, R8 ;  /* 0x000000ffff110224 */ /* 0x000fe200078e0008 */
[----:B------:R-:W-:Y:S06]  /*13d0*/  BRA `(.L_x_23) ;  /* 0x0000000000147947 */ /* 0x000fec0003800000 */
.L_x_25:
[----:B------:R-:W-:Y:S01]  /*13e0*/  LOP3.LUT R17, R13, 0x80000, RZ, 0xfc, !PT ;  /* 0x000800000d117812 */ /* 0x000fe200078efcff */
[----:B------:R-:W-:Y:S01]  /*13f0*/  IMAD.MOV.U32 R16, RZ, RZ, R12 ;  /* 0x000000ffff107224 */ /* 0x000fe200078e000c */
[----:B------:R-:W-:Y:S06]  /*1400*/  BRA `(.L_x_23) ;  /* 0x0000000000087947 */ /* 0x000fec0003800000 */
.L_x_24:
[----:B------:R-:W-:Y:S01]  /*1410*/  LOP3.LUT R17, R11, 0x80000, RZ, 0xfc, !PT ;  /* 0x000800000b117812 */ /* 0x000fe200078efcff */
[----:B------:R-:W-:-:S07]  /*1420*/  IMAD.MOV.U32 R16, RZ, RZ, R10 ;  /* 0x000000ffff107224 */ /* 0x000fce00078e000a */
.L_x_23:
[----:B------:R-:W-:Y:S05]  /*1430*/  BSYNC.RECONVERGENT B3 ;  /* 0x0000000000037941 */ /* 0x000fea0003800200 */
.L_x_21:
[----:B------:R-:W-:Y:S02]  /*1440*/  IMAD.MOV.U32 R8, RZ, RZ, R0 ;  /* 0x000000ffff087224 */ /* 0x000fe400078e0000 */
[----:B------:R-:W-:-:S04]  /*1450*/  IMAD.MOV.U32 R9, RZ, RZ, 0x0 ;  /* 0x00000000ff097424 */ /* 0x000fc800078e00ff */
[----:B------:R-:W-:Y:S05]  /*1460*/  RET.REL.NODEC R8 `(_Z9trapeciosfffPf) ;  /* 0xffffffe808e47950 */ /* 0x000fea0003c3ffff */
        .weak           $__internal_1_$__cuda_sm20_rcp_rn_f32_slowpath
        .type           $__internal_1_$__cuda_sm20_rcp_rn_f32_slowpath,@function
        .size           $__internal_1_$__cuda_sm20_rcp_rn_f32_slowpath,($_Z9trapeciosfffPf$__internal_accurate_pow - $__internal_1_$__cuda_sm20_rcp_rn_f32_slowpath)
$__internal_1_$__cuda_sm20_rcp_rn_f32_slowpath:
[----:B------:R-:W-:Y:S01]  /*1470*/  IMAD.SHL.U32 R0, R30, 0x2, RZ ;  /* 0x000000021e007824 */ /* 0x000fe200078e00ff */
[----:B------:R-:W-:Y:S04]  /*1480*/  BSSY.RECONVERGENT B3, `(.L_x_26) ;  /* 0x0000030000037945 */ /* 0x000fe80003800200 */
[----:B------:R-:W-:-:S04]  /*1490*/  SHF.R.U32.HI R13, RZ, 0x18, R0 ;  /* 0x00000018ff0d7819 */ /* 0x000fc80000011600 */
[----:B------:R-:W-:-:S13]  /*14a0*/  ISETP.NE.U32.AND P0, PT, R13, RZ, PT ;  /* 0x000000ff0d00720c */ /* 0x000fda0003f05070 */
[----:B------:R-:W-:Y:S05]  /*14b0*/  @P0 BRA `(.L_x_27) ;  /* 0x0000000000280947 */ /* 0x000fea0003800000 */
[----:B------:R-:W-:-:S05]  /*14c0*/  IMAD.SHL.U32 R0, R30, 0x2, RZ ;  /* 0x000000021e007824 */ /* 0x000fca00078e00ff */
[----:B------:R-:W-:-:S13]  /*14d0*/  ISETP.NE.AND P0, PT, R0, RZ, PT ;  /* 0x000000ff0000720c */ /* 0x000fda0003f05270 */
[----:B------:R-:W-:Y:S01]  /*14e0*/  @P0 FFMA R10, R30, 1.84467440737095516160e+19, RZ ;  /* 0x5f8000001e0a0823 */ /* 0x000fe200000000ff */
[----:B------:R-:W-:Y:S08]  /*14f0*/  @!P0 MUFU.RCP R9, R30 ;  /* 0x0000001e00098308 */ /* 0x000ff00000001000 */
[----:B------:R-:W0:Y:S02]  /*1500*/  @P0 MUFU.RCP R11, R10 ;  /* 0x0000000a000b0308 */ /* 0x000e240000001000 */
[----:B0-----:R-:W-:-:S04]  /*1510*/  @P0 FFMA R0, R10, R11, -1 ;  /* 0xbf8000000a000423 */ /* 0x001fc8000000000b */
[----:B------:R-:W-:-:S04]  /*1520*/  @P0 FADD.FTZ R0, -R0, -RZ ;  /* 0x800000ff00000221 */ /* 0x000fc80000010100 */
[----:B------:R-:W-:-:S04]  /*1530*/  @P0 FFMA R0, R11, R0, R11 ;  /* 0x000000000b000223 */ /* 0x000fc8000000000b */
[----:B------:R-:W-:Y:S01]  /*1540*/  @P0 FFMA R9, R0, 1.84467440737095516160e+19, RZ ;  /* 0x5f80000000090823 */ /* 0x000fe200000000ff */
[----:B------:R-:W-:Y:S06]  /*1550*/  BRA `(.L_x_28) ;  /* 0x0000000000887947 */ /* 0x000fec0003800000 */
.L_x_27:
[----:B------:R-:W-:-:S05]  /*1560*/  VIADD R15, R13, 0xffffff03 ;  /* 0xffffff030d0f7836 */ /* 0x000fca0000000000 */
[----:B------:R-:W-:-:S13]  /*1570*/  ISETP.GT.U32.AND P0, PT, R15, 0x1, PT ;  /* 0x000000010f00780c */ /* 0x000fda0003f04070 */
[----:B------:R-:W-:Y:S05]  /*1580*/  @P0 BRA `(.L_x_29) ;  /* 0x0000000000780947 */ /* 0x000fea0003800000 */
[----:B------:R-:W-:Y:S01]  /*1590*/  LOP3.LUT R0, R30, 0x7fffff, RZ, 0xc0, !PT ;  /* 0x007fffff1e007812 */ /* 0x000fe200078ec0ff */
[----:B------:R-:W-:-:S03]  /*15a0*/  IMAD.MOV.U32 R12, RZ, RZ, 0x3 ;  /* 0x00000003ff0c7424 */ /* 0x000fc600078e00ff */
[----:B------:R-:W-:Y:S02]  /*15b0*/  LOP3.LUT R0, R0, 0x3f800000, RZ, 0xfc, !PT ;  /* 0x3f80000000007812 */ /* 0x000fe400078efcff */
[----:B------:R-:W-:Y:S02]  /*15c0*/  SHF.L.U32 R12, R12, R15, RZ ;  /* 0x0000000f0c0c7219 */ /* 0x000fe400000006ff */
[----:B------:R-:W0:Y:S02]  /*15d0*/  MUFU.RCP R9, R0 ;  /* 0x0000000000097308 */ /* 0x000e240000001000 */
[----:B0-----:R-:W-:-:S04]  /*15e0*/  FFMA R10, R0, R9, -1 ;  /* 0xbf800000000a7423 */ /* 0x001fc80000000009 */
[----:B------:R-:W-:-:S04]  /*15f0*/  FADD.FTZ R10, -R10, -RZ ;  /* 0x800000ff0a0a7221 */ /* 0x000fc80000010100 */
[CCC-:B------:R-:W-:Y:S01]  /*1600*/  FFMA.RM R11, R9.reuse, R10.reuse, R9.reuse ;  /* 0x0000000a090b7223 */ /* 0x1c0fe20000004009 */
[----:B------:R-:W-:-:S04]  /*1610*/  FFMA.RP R10, R9, R10, R9 ;  /* 0x0000000a090a7223 */ /* 0x000fc80000008009 */
[C---:B------:R-:W-:Y:S02]  /*1620*/  LOP3.LUT R9, R11.reuse, 0x7fffff, RZ, 0xc0, !PT ;  /* 0x007fffff0b097812 */ /* 0x040fe400078ec0ff */
[----:B------:R-:W-:Y:S02]  /*1630*/  FSETP.NEU.FTZ.AND P0, PT, R11, R10, PT ;  /* 0x0000000a0b00720b */ /* 0x000fe40003f1d000 */
[----:B------:R-:W-:Y:S02]  /*1640*/  LOP3.LUT R9, R9, 0x800000, RZ, 0xfc, !PT ;  /* 0x0080000009097812 */ /* 0x000fe400078efcff */
[----:B------:R-:W-:Y:S02]  /*1650*/  SEL R10, RZ, 0xffffffff, !P0 ;  /* 0xffffffffff0a7807 */ /* 0x000fe40004000000 */
[----:B------:R-:W-:-:S03]  /*1660*/  LOP3.LUT R12, R12, R9, RZ, 0xc0, !PT ;  /* 0x000000090c0c7212 */ /* 0x000fc600078ec0ff */
[----:B------:R-:W-:Y:S01]  /*1670*/  IMAD.MOV R10, RZ, RZ, -R10 ;  /* 0x000000ffff0a7224 */ /* 0x000fe200078e0a0a */
[----:B------:R-:W-:-:S04]  /*1680*/  SHF.R.U32.HI R12, RZ, R15, R12 ;  /* 0x0000000fff0c7219 */ /* 0x000fc8000001160c */
[----:B------:R-:W-:Y:S02]  /*1690*/  LOP3.LUT P1, RZ, R10, R15, R9, 0xf8, !PT ;  /* 0x0000000f0aff7212 */ /* 0x000fe4000782f809 */
[C---:B------:R-:W-:Y:S02]  /*16a0*/  LOP3.LUT P0, RZ, R12.reuse, 0x1, RZ, 0xc0, !PT ;  /* 0x000000010cff7812 */ /* 0x040fe4000780c0ff */
[----:B------:R-:W-:-:S04]  /*16b0*/  LOP3.LUT P2, RZ, R12, 0x2, RZ, 0xc0, !PT ;  /* 0x000000020cff7812 */ /* 0x000fc8000784c0ff */
[----:B------:R-:W-:Y:S02]  /*16c0*/  PLOP3.LUT P0, PT, P0, P1, P2, 0xe0, 0x0 ;  /* 0x000000000000781c */ /* 0x000fe40000703c20 */
[----:B------:R-:W-:Y:S02]  /*16d0*/  LOP3.LUT P1, RZ, R30, 0x7fffff, RZ, 0xc0, !PT ;  /* 0x007fffff1eff7812 */ /* 0x000fe4000782c0ff */
[----:B------:R-:W-:-:S05]  /*16e0*/  SEL R0, RZ, 0x1, !P0 ;  /* 0x00000001ff007807 */ /* 0x000fca0004000000 */
[----:B------:R-:W-:-:S05]  /*16f0*/  IMAD.MOV R0, RZ, RZ, -R0 ;  /* 0x000000ffff007224 */ /* 0x000fca00078e0a00 */
[----:B------:R-:W-:Y:S01]  /*1700*/  ISETP.GE.AND P0, PT, R0, RZ, PT ;  /* 0x000000ff0000720c */ /* 0x000fe20003f06270 */
[----:B------:R-:W-:-:S05]  /*1710*/  VIADD R0, R13, 0xffffff04 ;  /* 0xffffff040d007836 */ /* 0x000fca0000000000 */
[----:B------:R-:W-:-:S07]  /*1720*/  SHF.R.U32.HI R9, RZ, R0, R9 ;  /* 0x00000000ff097219 */ /* 0x000fce0000011609 */
[----:B------:R-:W-:-:S04]  /*1730*/  @!P0 VIADD R9, R9, 0x1 ;  /* 0x0000000109098836 */ /* 0x000fc80000000000 */
[----:B------:R-:W-:-:S05]  /*1740*/  @!P1 IMAD.SHL.U32 R9, R9, 0x2, RZ ;  /* 0x0000000209099824 */ /* 0x000fca00078e00ff */
[----:B------:R-:W-:Y:S01]  /*1750*/  LOP3.LUT R9, R9, 0x80000000, R30, 0xf8, !PT ;  /* 0x8000000009097812 */ /* 0x000fe200078ef81e */
[----:B------:R-:W-:Y:S06]  /*1760*/  BRA `(.L_x_28) ;  /* 0x0000000000047947 */ /* 0x000fec0003800000 */
.L_x_29:
[----:B------:R0:W1:Y:S02]  /*1770*/  MUFU.RCP R9, R30 ;  /* 0x0000001e00097308 */ /* 0x0000640000001000 */
.L_x_28:
[----:B------:R-:W-:Y:S05]  /*1780*/  BSYNC.RECONVERGENT B3 ;  /* 0x0000000000037941 */ /* 0x000fea0003800200 */
.L_x_26:
[----:B-1----:R-:W-:Y:S02]  /*1790*/  IMAD.MOV.U32 R11, RZ, RZ, R9 ;  /* 0x000000ffff0b7224 */ /* 0x002fe400078e0009 */
[----:B------:R-:W-:-:S04]  /*17a0*/  IMAD.MOV.U32 R9, RZ, RZ, 0x0 ;  /* 0x00000000ff097424 */ /* 0x000fc800078e00ff */
[----:B0-----:R-:W-:Y:S05]  /*17b0*/  RET.REL.NODEC R8 `(_Z9trapeciosfffPf) ;  /* 0xffffffe808107950 */ /* 0x001fea0003c3ffff */
        .type           $_Z9trapeciosfffPf$__internal_accurate_pow,@function
        .size           $_Z9trapeciosfffPf$__internal_accurate_pow,(.L_x_34 - $_Z9trapeciosfffPf$__internal_accurate_pow)
$_Z9trapeciosfffPf$__internal_accurate_pow:
[----:B------:R-:W-:Y:S01]  /*17c0*/  ISETP.GT.U32.AND P2, PT, R35, 0xfffff, PT ;  /* 0x000fffff2300780c */ /* 0x000fe20003f44070 */
[----:B------:R-:W-:Y:S01]  /*17d0*/  IMAD.MOV.U32 R34, RZ, RZ, R16 ;  /* 0x000000ffff227224 */ /* 0x000fe200078e0010 */
[----:B------:R-:W-:Y:S01]  /*17e0*/  UMOV UR4, 0x7d2cafe2 ;  /* 0x7d2cafe200047882 */ /* 0x000fe20000000000 */
[----:B------:R-:W-:Y:S01]  /*17f0*/  IMAD.MOV.U32 R14, RZ, RZ, R35 ;  /* 0x000000ffff0e7224 */ /* 0x000fe200078e0023 */
[----:B------:R-:W-:Y:S01]  /*1800*/  UMOV UR5, 0x3eb0f5ff ;  /* 0x3eb0f5ff00057882 */ /* 0x000fe20000000000 */
[----:B------:R-:W-:Y:S01]  /*1810*/  IMAD.MOV.U32 R20, RZ, RZ, RZ ;  /* 0x000000ffff147224 */ /* 0x000fe200078e00ff */
[----:B------:R-:W-:Y:S01]  /*1820*/  UMOV UR8, 0x3b39803f ;  /* 0x3b39803f00087882 */ /* 0x000fe20000000000 */
[----:B------:R-:W-:Y:S01]  /*1830*/  IMAD.MOV.U32 R18, RZ, RZ, 0x41ad3b5a ;  /* 0x41ad3b5aff127424 */ /* 0x000fe200078e00ff */
[----:B------:R-:W-:Y:S01]  /*1840*/  UMOV UR9, 0x3c7abc9e ;  /* 0x3c7abc9e00097882 */ /* 0x000fe20000000000 */
[----:B------:R-:W-:-:S04]  /*1850*/  IMAD.MOV.U32 R19, RZ, RZ, 0x3ed0f5d2 ;  /* 0x3ed0f5d2ff137424 */ /* 0x000fc800078e00ff */
[----:B------:R-:W-:Y:S01]  /*1860*/  @!P2 DMUL R12, R34, 1.80143985094819840000e+16 ;  /* 0x43500000220ca828 */ /* 0x000fe20000000000 */
[----:B------:R-:W-:-:S09]  /*1870*/  SHF.R.U32.HI R35, RZ, 0x14, R35 ;  /* 0x00000014ff237819 */ /* 0x000fd20000011623 */
[----:B------:R-:W-:Y:S01]  /*1880*/  @!P2 IMAD.MOV.U32 R14, RZ, RZ, R13 ;  /* 0x000000ffff0ea224 */ /* 0x000fe200078e000d */
[----:B------:R-:W-:Y:S01]  /*1890*/  @!P2 LEA.HI R35, R13, 0xffffffca, RZ, 0xc ;  /* 0xffffffca0d23a811 */ /* 0x000fe200078f60ff */
[----:B------:R-:W-:-:S03]  /*18a0*/  @!P2 IMAD.MOV.U32 R16, RZ, RZ, R12 ;  /* 0x000000ffff10a224 */ /* 0x000fc600078e000c */
[----:B------:R-:W-:Y:S01]  /*18b0*/  LOP3.LUT R14, R14, 0x800fffff, RZ, 0xc0, !PT ;  /* 0x800fffff0e0e7812 */ /* 0x000fe200078ec0ff */
[----:B------:R-:W-:-:S03]  /*18c0*/  VIADD R12, R35, 0xfffffc01 ;  /* 0xfffffc01230c7836 */ /* 0x000fc60000000000 */
[----:B------:R-:W-:-:S04]  /*18d0*/  LOP3.LUT R17, R14, 0x3ff00000, RZ, 0xfc, !PT ;  /* 0x3ff000000e117812 */ /* 0x000fc800078efcff */
[----:B------:R-:W-:-:S13]  /*18e0*/  ISETP.GE.U32.AND P3, PT, R17, 0x3ff6a09f, PT ;  /* 0x3ff6a09f1100780c */ /* 0x000fda0003f66070 */
[----:B------:R-:W-:Y:S02]  /*18f0*/  @P3 VIADD R15, R17, 0xfff00000 ;  /* 0xfff00000110f3836 */ /* 0x000fe40000000000 */
[----:B------:R-:W-:Y:S02]  /*1900*/  @P3 VIADD R12, R35, 0xfffffc02 ;  /* 0xfffffc02230c3836 */ /* 0x000fe40000000000 */
[----:B------:R-:W-:-:S06]  /*1910*/  @P3 IMAD.MOV.U32 R17, RZ, RZ, R15 ;  /* 0x000000ffff113224 */ /* 0x000fcc00078e000f */
[C---:B------:R-:W-:Y:S02]  /*1920*/  DADD R22, R16.reuse, 1 ;  /* 0x3ff0000010167429 */ /* 0x040fe40000000000 */
[----:B------:R-:W-:-:S04]  /*1930*/  DADD R16, R16, -1 ;  /* 0xbff0000010107429 */ /* 0x000fc80000000000 */
[----:B------:R-:W0:Y:S02]  /*1940*/  MUFU.RCP64H R21, R23 ;  /* 0x0000001700157308 */ /* 0x000e240000001800 */
[----:B0-----:R-:W-:-:S08]  /*1950*/  DFMA R14, -R22, R20, 1 ;  /* 0x3ff00000160e742b */ /* 0x001fd00000000114 */
[----:B------:R-:W-:-:S08]  /*1960*/  DFMA R14, R14, R14, R14 ;  /* 0x0000000e0e0e722b */ /* 0x000fd0000000000e */
[----:B------:R-:W-:-:S08]  /*1970*/  DFMA R20, R20, R14, R20 ;  /* 0x0000000e1414722b */ /* 0x000fd00000000014 */
[----:B------:R-:W-:-:S08]  /*1980*/  DMUL R14, R16, R20 ;  /* 0x00000014100e7228 */ /* 0x000fd00000000000 */
[----:B------:R-:W-:-:S08]  /*1990*/  DFMA R14, R16, R20, R14 ;  /* 0x00000014100e722b */ /* 0x000fd0000000000e */
[----:B------:R-:W-:-:S08]  /*19a0*/  DMUL R26, R14, R14 ;  /* 0x0000000e0e1a7228 */ /* 0x000fd00000000000 */
[----:B------:R-:W-:Y:S01]  /*19b0*/  DFMA R18, R26, UR4, R18 ;  /* 0x000000041a127c2b */ /* 0x000fe20008000012 */
[----:B------:R-:W-:Y:S01]  /*19c0*/  UMOV UR4, 0x75488a3f ;  /* 0x75488a3f00047882 */ /* 0x000fe20000000000 */
[----:B------:R-:W-:-:S06]  /*19d0*/  UMOV UR5, 0x3ef3b20a ;  /* 0x3ef3b20a00057882 */ /* 0x000fcc0000000000 */
[----:B------:R-:W-:Y:S01]  /*19e0*/  DFMA R24, R26, R18, UR4 ;  /* 0x000000041a187e2b */ /* 0x000fe20008000012 */
[----:B------:R-:W-:Y:S01]  /*19f0*/  UMOV UR4, 0xe4faecd5 ;  /* 0xe4faecd500047882 */ /* 0x000fe20000000000 */
[----:B------:R-:W-:Y:S01]  /*1a00*/  UMOV UR5, 0x3f1745cd ;  /* 0x3f1745cd00057882 */ /* 0x000fe20000000000 */
[----:B------:R-:W-:-:S05]  /*1a10*/  DADD R18, R16, -R14 ;  /* 0x0000000010127229 */ /* 0x000fca000000080e */
[----:B------:R-:W-:Y:S01]  /*1a20*/  DFMA R24, R26, R24, UR4 ;  /* 0x000000041a187e2b */ /* 0x000fe20008000018 */
[----:B------:R-:W-:Y:S01]  /*1a30*/  UMOV UR4, 0x258a578b ;  /* 0x258a578b00047882 */ /* 0x000fe20000000000 */
[----:B------:R-:W-:Y:S01]  /*1a40*/  UMOV UR5, 0x3f3c71c7 ;  /* 0x3f3c71c700057882 */ /* 0x000fe20000000000 */
[----:B------:R-:W-:-:S05]  /*1a50*/  DADD R18, R18, R18 ;  /* 0x0000000012127229 */ /* 0x000fca0000000012 */
[----:B------:R-:W-:Y:S01]  /*1a60*/  DFMA R24, R26, R24, UR4 ;  /* 0x000000041a187e2b */ /* 0x000fe20008000018 */
[----:B------:R-:W-:Y:S01]  /*1a70*/  UMOV UR4, 0x9242b910 ;  /* 0x9242b91000047882 */ /* 0x000fe20000000000 */
[----:B------:R-:W-:Y:S01]  /*1a80*/  UMOV UR5, 0x3f624924 ;  /* 0x3f62492400057882 */ /* 0x000fe20000000000 */
[----:B------:R-:W-:-:S05]  /*1a90*/  DFMA R18, R16, -R14, R18 ;  /* 0x8000000e1012722b */ /* 0x000fca0000000012 */
[----:B------:R-:W-:Y:S01]  /*1aa0*/  DFMA R24, R26, R24, UR4 ;  /* 0x000000041a187e2b */ /* 0x000fe20008000018 */
[----:B------:R-:W-:Y:S01]  /*1ab0*/  UMOV UR4, 0x99999dfb ;  /* 0x99999dfb00047882 */ /* 0x000fe20000000000 */
[----:B------:R-:W-:Y:S01]  /*1ac0*/  UMOV UR5, 0x3f899999 ;  /* 0x3f89999900057882 */ /* 0x000fe20000000000 */
[----:B------:R-:W-:Y:S02]  /*1ad0*/  DMUL R18, R20, R18 ;  /* 0x0000001214127228 */ /* 0x000fe40000000000 */
[----:B------:R-:W-:-:S03]  /*1ae0*/  DMUL R20, R14, R14 ;  /* 0x0000000e0e147228 */ /* 0x000fc60000000000 */
[----:B------:R-:W-:Y:S01]  /*1af0*/  DFMA R24, R26, R24, UR4 ;  /* 0x000000041a187e2b */ /* 0x000fe20008000018 */
[----:B------:R-:W-:Y:S01]  /*1b00*/  UMOV UR4, 0x55555555 ;  /* 0x5555555500047882 */ /* 0x000fe20000000000 */
[----:B------:R-:W-:-:S03]  /*1b10*/  UMOV UR5, 0x3fb55555 ;  /* 0x3fb5555500057882 */ /* 0x000fc60000000000 */
[----:B------:R-:W-:-:S03]  /*1b20*/  DMUL R28, R14, R20 ;  /* 0x000000140e1c7228 */ /* 0x000fc60000000000 */
[----:B------:R-:W-:-:S08]  /*1b30*/  DFMA R16, R26, R24, UR4 ;  /* 0x000000041a107e2b */ /* 0x000fd00008000018 */
[----:B------:R-:W-:Y:S01]  /*1b40*/  DADD R22, -R16, UR4 ;  /* 0x0000000410167e29 */ /* 0x000fe20008000100 */
[----:B------:R-:W-:Y:S01]  /*1b50*/  UMOV UR4, 0xb9e7b0 ;  /* 0x00b9e7b000047882 */ /* 0x000fe20000000000 */
[----:B------:R-:W-:-:S06]  /*1b60*/  UMOV UR5, 0x3c46a4cb ;  /* 0x3c46a4cb00057882 */ /* 0x000fcc0000000000 */
[----:B------:R-:W-:Y:S02]  /*1b70*/  DFMA R22, R26, R24, R22 ;  /* 0x000000181a16722b */ /* 0x000fe40000000016 */
[----:B------:R-:W-:Y:S01]  /*1b80*/  DFMA R24, R14, R14, -R20 ;  /* 0x0000000e0e18722b */ /* 0x000fe20000000814 */
[----:B------:R-:W-:Y:S02]  /*1b90*/  VIADD R27, R19, 0x100000 ;  /* 0x00100000131b7836 */ /* 0x000fe40000000000 */
[----:B------:R-:W-:-:S06]  /*1ba0*/  IMAD.MOV.U32 R26, RZ, RZ, R18 ;  /* 0x000000ffff1a7224 */ /* 0x000fcc00078e0012 */
[----:B------:R-:W-:Y:S02]  /*1bb0*/  DFMA R24, R14, R26, R24 ;  /* 0x0000001a0e18722b */ /* 0x000fe40000000018 */
[----:B------:R-:W-:Y:S01]  /*1bc0*/  DADD R26, R22, -UR4 ;  /* 0x80000004161a7e29 */ /* 0x000fe20008000000 */
[----:B------:R-:W-:Y:S01]  /*1bd0*/  UMOV UR4, 0x80000000 ;  /* 0x8000000000047882 */ /* 0x000fe20000000000 */
[----:B------:R-:W-:Y:S01]  /*1be0*/  DFMA R22, R14, R20, -R28 ;  /* 0x000000140e16722b */ /* 0x000fe2000000081c */
[----:B------:R-:W-:-:S07]  /*1bf0*/  UMOV UR5, 0x43300000 ;  /* 0x4330000000057882 */ /* 0x000fce0000000000 */
[----:B------:R-:W-:Y:S02]  /*1c00*/  DFMA R22, R18, R20, R22 ;  /* 0x000000141216722b */ /* 0x000fe40000000016 */
[----:B------:R-:W-:-:S06]  /*1c10*/  DADD R20, R16, R26 ;  /* 0x0000000010147229 */ /* 0x000fcc000000001a */
[----:B------:R-:W-:Y:S02]  /*1c20*/  DFMA R22, R14, R24, R22 ;  /* 0x000000180e16722b */ /* 0x000fe40000000016 */
[----:B------:R-:W-:Y:S02]  /*1c30*/  DADD R24, R16, -R20 ;  /* 0x0000000010187229 */ /* 0x000fe40000000814 */
[----:B------:R-:W-:-:S06]  /*1c40*/  DMUL R16, R20, R28 ;  /* 0x0000001c14107228 */ /* 0x000fcc0000000000 */
[----:B------:R-:W-:Y:S02]  /*1c50*/  DADD R26, R26, R24 ;  /* 0x000000001a1a7229 */ /* 0x000fe40000000018 */
[----:B------:R-:W-:-:S08]  /*1c60*/  DFMA R24, R20, R28, -R16 ;  /* 0x0000001c1418722b */ /* 0x000fd00000000810 */
[----:B------:R-:W-:-:S08]  /*1c70*/  DFMA R22, R20, R22, R24 ;  /* 0x000000161416722b */ /* 0x000fd00000000018 */
[----:B------:R-:W-:-:S08]  /*1c80*/  DFMA R26, R26, R28, R22 ;  /* 0x0000001c1a1a722b */ /* 0x000fd00000000016 */
[----:B------:R-:W-:-:S08]  /*1c90*/  DADD R22, R16, R26 ;  /* 0x0000000010167229 */ /* 0x000fd0000000001a */
[--C-:B------:R-:W-:Y:S02]  /*1ca0*/  DADD R20, R14, R22.reuse ;  /* 0x000000000e147229 */ /* 0x100fe40000000016 */
[----:B------:R-:W-:-:S06]  /*1cb0*/  DADD R16, R16, -R22 ;  /* 0x0000000010107229 */ /* 0x000fcc0000000816 */
[----:B------:R-:W-:Y:S02]  /*1cc0*/  DADD R14, R14, -R20 ;  /* 0x000000000e0e7229 */ /* 0x000fe40000000814 */
[----:B------:R-:W-:-:S06]  /*1cd0*/  DADD R16, R26, R16 ;  /* 0x000000001a107229 */ /* 0x000fcc0000000010 */
[----:B------:R-:W-:-:S08]  /*1ce0*/  DADD R14, R22, R14 ;  /* 0x00000000160e7229 */ /* 0x000fd0000000000e */
[----:B------:R-:W-:-:S08]  /*1cf0*/  DADD R14, R16, R14 ;  /* 0x00000000100e7229 */ /* 0x000fd0000000000e */
[----:B------:R-:W-:Y:S01]  /*1d00*/  DADD R18, R18, R14 ;  /* 0x0000000012127229 */ /* 0x000fe2000000000e */
[----:B------:R-:W-:Y:S01]  /*1d10*/  LOP3.LUT R14, R12, 0x80000000, RZ, 0x3c, !PT ;  /* 0x800000000c0e7812 */ /* 0x000fe200078e3cff */
[----:B------:R-:W-:-:S06]  /*1d20*/  IMAD.MOV.U32 R15, RZ, RZ, 0x43300000 ;  /* 0x43300000ff0f7424 */ /* 0x000fcc00078e00ff */
[----:B------:R-:W-:Y:S02]  /*1d30*/  DADD R16, R20, R18 ;  /* 0x0000000014107229 */ /* 0x000fe40000000012 */
[----:B------:R-:W-:Y:S01]  /*1d40*/  DADD R14, R14, -UR4 ;  /* 0x800000040e0e7e29 */ /* 0x000fe20008000000 */
[----:B------:R-:W-:Y:S01]  /*1d50*/  UMOV UR4, 0xfefa39ef ;  /* 0xfefa39ef00047882 */ /* 0x000fe20000000000 */
[----:B------:R-:W-:-:S04]  /*1d60*/  UMOV UR5, 0x3fe62e42 ;  /* 0x3fe62e4200057882 */ /* 0x000fc80000000000 */
[--C-:B------:R-:W-:Y:S02]  /*1d70*/  DADD R22, R20, -R16.reuse ;  /* 0x0000000014167229 */ /* 0x100fe40000000810 */
[----:B------:R-:W-:-:S06]  /*1d80*/  DFMA R12, R14, UR4, R16 ;  /* 0x000000040e0c7c2b */ /* 0x000fcc0008000010 */
[----:B------:R-:W-:Y:S02]  /*1d90*/  DADD R22, R18, R22 ;  /* 0x0000000012167229 */ /* 0x000fe40000000016 */
[----:B------:R-:W-:Y:S01]  /*1da0*/  DFMA R20, R14, -UR4, R12 ;  /* 0x800000040e147c2b */ /* 0x000fe2000800000c */
[----:B------:R-:W-:Y:S01]  /*1db0*/  LOP3.LUT R19, R33, 0xff0fffff, RZ, 0xc0, !PT ;  /* 0xff0fffff21137812 */ /* 0x000fe200078ec0ff */
[----:B------:R-:W-:-:S06]  /*1dc0*/  IMAD.MOV.U32 R18, RZ, RZ, R32 ;  /* 0x000000ffff127224 */ /* 0x000fcc00078e0020 */
[----:B------:R-:W-:Y:S01]  /*1dd0*/  DADD R20, -R16, R20 ;  /* 0x0000000010147229 */ /* 0x000fe20000000114 */
[----:B------:R-:W-:-:S05]  /*1de0*/  IMAD.SHL.U32 R16, R33, 0x2, RZ ;  /* 0x0000000221107824 */ /* 0x000fca00078e00ff */
[----:B------:R-:W-:Y:S02]  /*1df0*/  ISETP.GT.U32.AND P2, PT, R16, -0x2000001, PT ;  /* 0xfdffffff1000780c */ /* 0x000fe40003f44070 */
[----:B------:R-:W-:Y:S02]  /*1e00*/  DADD R20, R22, -R20 ;  /* 0x0000000016147229 */ /* 0x000fe40000000814 */
[----:B------:R-:W-:-:S06]  /*1e10*/  SEL R19, R19, R33, P2 ;  /* 0x0000002113137207 */ /* 0x000fcc0001000000 */
[----:B------:R-:W-:-:S08]  /*1e20*/  DFMA R14, R14, UR8, R20 ;  /* 0x000000080e0e7c2b */ /* 0x000fd00008000014 */
[----:B------:R-:W-:-:S08]  /*1e30*/  DADD R16, R12, R14 ;  /* 0x000000000c107229 */ /* 0x000fd0000000000e */
[----:B------:R-:W-:Y:S02]  /*1e40*/  DADD R20, R12, -R16 ;  /* 0x000000000c147229 */ /* 0x000fe40000000810 */
[----:B------:R-:W-:-:S06]  /*1e50*/  DMUL R12, R16, R18 ;  /* 0x00000012100c7228 */ /* 0x000fcc0000000000 */
[----:B------:R-:W-:Y:S02]  /*1e60*/  DADD R20, R14, R20 ;  /* 0x000000000e147229 */ /* 0x000fe40000000014 */
[----:B------:R-:W-:Y:S01]  /*1e70*/  DFMA R16, R16, R18, -R12 ;  /* 0x000000121010722b */ /* 0x000fe2000000080c */
[----:B------:R-:W-:Y:S02]  /*1e80*/  IMAD.MOV.U32 R14, RZ, RZ, 0x652b82fe ;  /* 0x652b82feff0e7424 */ /* 0x000fe400078e00ff */
[----:B------:R-:W-:-:S05]  /*1e90*/  IMAD.MOV.U32 R15, RZ, RZ, 0x3ff71547 ;  /* 0x3ff71547ff0f7424 */ /* 0x000fca00078e00ff */
[----:B------:R-:W-:-:S08]  /*1ea0*/  DFMA R20, R20, R18, R16 ;  /* 0x000000121414722b */ /* 0x000fd00000000010 */
[----:B------:R-:W-:-:S08]  /*1eb0*/  DADD R16, R12, R20 ;  /* 0x000000000c107229 */ /* 0x000fd00000000014 */
[----:B------:R-:W-:Y:S02]  /*1ec0*/  DFMA R14, R16, R14, 6.75539944105574400000e+15 ;  /* 0x43380000100e742b */ /* 0x000fe4000000000e */
[----:B------:R-:W-:Y:S01]  /*1ed0*/  FSETP.GEU.AND P2, PT, |R17|, 4.1917929649353027344, PT ;  /* 0x4086232b1100780b */ /* 0x000fe20003f4e200 */
[----:B------:R-:W-:-:S05]  /*1ee0*/  DADD R12, R12, -R16 ;  /* 0x000000000c0c7229 */ /* 0x000fca0000000810 */
[----:B------:R-:W-:-:S03]  /*1ef0*/  DADD R18, R14, -6.75539944105574400000e+15 ;  /* 0xc33800000e127429 */ /* 0x000fc60000000000 */
[----:B------:R-:W-:-:S05]  /*1f00*/  DADD R20, R20, R12 ;  /* 0x0000000014147229 */ /* 0x000fca000000000c */
[----:B------:R-:W-:Y:S01]  /*1f10*/  DFMA R22, R18, -UR4, R16 ;  /* 0x8000000412167c2b */ /* 0x000fe20008000010 */
[----:B------:R-:W-:Y:S01]  /*1f20*/  UMOV UR4, 0x3b39803f ;  /* 0x3b39803f00047882 */ /* 0x000fe20000000000 */
[----:B------:R-:W-:-:S06]  /*1f30*/  UMOV UR5, 0x3c7abc9e ;  /* 0x3c7abc9e00057882 */ /* 0x000fcc0000000000 */
[----:B------:R-:W-:Y:S01]  /*1f40*/  DFMA R18, R18, -UR4, R22 ;  /* 0x8000000412127c2b */ /* 0x000fe20008000016 */
[----:B------:R-:W-:Y:S01]  /*1f50*/  UMOV UR4, 0x69ce2bdf ;  /* 0x69ce2bdf00047882 */ /* 0x000fe20000000000 */
[----:B------:R-:W-:Y:S01]  /*1f60*/  IMAD.MOV.U32 R22, RZ, RZ, -0x35dec16 ;  /* 0xfca213eaff167424 */ /* 0x000fe200078e00ff */
[----:B------:R-:W-:Y:S01]  /*1f70*/  UMOV UR5, 0x3e5ade15 ;  /* 0x3e5ade1500057882 */ /* 0x000fe20000000000 */
[----:B------:R-:W-:-:S06]  /*1f80*/  IMAD.MOV.U32 R23, RZ, RZ, 0x3e928af3 ;  /* 0x3e928af3ff177424 */ /* 0x000fcc00078e00ff */
[----:B------:R-:W-:Y:S01]  /*1f90*/  DFMA R22, R18, UR4, R22 ;  /* 0x0000000412167c2b */ /* 0x000fe20008000016 */
[----:B------:R-:W-:Y:S01]  /*1fa0*/  UMOV UR4, 0x62401315 ;  /* 0x6240131500047882 */ /* 0x000fe20000000000 */
[----:B------:R-:W-:-:S06]  /*1fb0*/  UMOV UR5, 0x3ec71dee ;  /* 0x3ec71dee00057882 */ /* 0x000fcc0000000000 */
[----:B------:R-:W-:Y:S01]  /*1fc0*/  DFMA R22, R18, R22, UR4 ;  /* 0x0000000412167e2b */ /* 0x000fe20008000016 */
        /* <DEDUP_REMOVED lines=20> */
[----:B------:R-:W-:-:S08]  /*2110*/  DFMA R22, R18, R22, UR4 ;  /* 0x0000000412167e2b */ /* 0x000fd00008000016 */
[----:B------:R-:W-:-:S08]  /*2120*/  DFMA R22, R18, R22, 1 ;  /* 0x3ff000001216742b */ /* 0x000fd00000000016 */
[----:B------:R-:W-:-:S10]  /*2130*/  DFMA R18, R18, R22, 1 ;  /* 0x3ff000001212742b */ /* 0x000fd40000000016 */
[----:B------:R-:W-:Y:S02]  /*2140*/  IMAD R13, R14, 0x100000, R19 ;  /* 0x001000000e0d7824 */ /* 0x000fe400078e0213 */
[----:B------:R-:W-:Y:S01]  /*2150*/  IMAD.MOV.U32 R12, RZ, RZ, R18 ;  /* 0x000000ffff0c7224 */ /* 0x000fe200078e0012 */
[----:B------:R-:W-:Y:S06]  /*2160*/  @!P2 BRA `(.L_x_30) ;  /* 0x000000000030a947 */ /* 0x000fec0003800000 */
[----:B------:R-:W-:Y:S01]  /*2170*/  FSETP.GEU.AND P3, PT, |R17|, 4.2275390625, PT ;  /* 0x408748001100780b */ /* 0x000fe20003f6e200 */
[C---:B------:R-:W-:Y:S02]  /*2180*/  DADD R22, R16.reuse, +INF ;  /* 0x7ff0000010167429 */ /* 0x040fe40000000000 */
[----:B------:R-:W-:-:S08]  /*2190*/  DSETP.GEU.AND P2, PT, R16, RZ, PT ;  /* 0x000000ff1000722a */ /* 0x000fd00003f4e000 */
[----:B------:R-:W-:Y:S02]  /*21a0*/  FSEL R13, R23, RZ, P2 ;  /* 0x000000ff170d7208 */ /* 0x000fe40001000000 */
[----:B------:R-:W-:-:S04]  /*21b0*/  @!P3 LEA.HI R12, R14, R14, RZ, 0x1 ;  /* 0x0000000e0e0cb211 */ /* 0x000fc800078f08ff */
[----:B------:R-:W-:Y:S02]  /*21c0*/  @!P3 SHF.R.S32.HI R15, RZ, 0x1, R12 ;  /* 0x00000001ff0fb819 */ /* 0x000fe4000001140c */
[----:B------:R-:W-:-:S03]  /*21d0*/  FSEL R12, R22, RZ, P2 ;  /* 0x000000ff160c7208 */ /* 0x000fc60001000000 */
[----:B------:R-:W-:Y:S02]  /*21e0*/  @!P3 IMAD.IADD R14, R14, 0x1, -R15 ;  /* 0x000000010e0eb824 */ /* 0x000fe400078e0a0f */
[----:B------:R-:W-:-:S03]  /*21f0*/  @!P3 IMAD R19, R15, 0x100000, R19 ;  /* 0x001000000f13b824 */ /* 0x000fc600078e0213 */
[----:B------:R-:W-:Y:S01]  /*2200*/  @!P3 LEA R15, R14, 0x3ff00000, 0x14 ;  /* 0x3ff000000e0fb811 */ /* 0x000fe200078ea0ff */
[----:B------:R-:W-:-:S06]  /*2210*/  @!P3 IMAD.MOV.U32 R14, RZ, RZ, RZ ;  /* 0x000000ffff0eb224 */ /* 0x000fcc00078e00ff */
[----:B------:R-:W-:-:S11]  /*2220*/  @!P3 DMUL R12, R18, R14 ;  /* 0x0000000e120cb228 */ /* 0x000fd60000000000 */
.L_x_30:
[----:B------:R-:W-:Y:S02]  /*2230*/  DFMA R20, R20, R12, R12 ;  /* 0x0000000c1414722b */ /* 0x000fe4000000000c */
[----:B------:R-:W-:-:S08]  /*2240*/  DSETP.NEU.AND P2, PT, |R12|, +INF , PT ;  /* 0x7ff000000c00742a */ /* 0x000fd00003f4d200 */
[----:B------:R-:W-:Y:S01]  /*2250*/  FSEL R16, R12, R20, !P2 ;  /* 0x000000140c107208 */ /* 0x000fe20005000000 */
[----:B------:R-:W-:Y:S01]  /*2260*/  IMAD.MOV.U32 R12, RZ, RZ, R0 ;  /* 0x000000ffff0c7224 */ /* 0x000fe200078e0000 */
[----:B------:R-:W-:Y:S01]  /*2270*/  FSEL R17, R13, R21, !P2 ;  /* 0x000000150d117208 */ /* 0x000fe20005000000 */
[----:B------:R-:W-:-:S04]  /*2280*/  IMAD.MOV.U32 R13, RZ, RZ, 0x0 ;  /* 0x00000000ff0d7424 */ /* 0x000fc800078e00ff */
[----:B------:R-:W-:Y:S05]  /*2290*/  RET.REL.NODEC R12 `(_Z9trapeciosfffPf) ;  /* 0xffffffdc0c587950 */ /* 0x000fea0003c3ffff */
.L_x_31:
[----:B------:R-:W-:-:S00]  /*22a0*/  BRA `(.L_x_31) ;  /* 0xfffffffc00fc7947 */ /* 0x000fc0000383ffff */
[----:B------:R-:W-:-:S00]  /*22b0*/  NOP ;  /* 0x0000000000007918 */ /* 0x000fc00000000000 */
        /* <DEDUP_REMOVED lines=12> */
.L_x_34:


//--------------------- .nv.global.init           --------------------------
	.section	.nv.global.init,"aw",@progbits
	.align	4
.nv.global.init:
	.type		__cudart_i2opi_f,@object
	.size		__cudart_i2opi_f,(.L_0 - __cudart_i2opi_f)
__cudart_i2opi_f:
        /*0000*/ 	.byte	0x41, 0x90, 0x43, 0x3c, 0x99, 0x95, 0x62, 0xdb, 0xc0, 0xdd, 0x34, 0xf5, 0xd1, 0x57, 0x27, 0xfc
        /*0010*/ 	.byte	0x29, 0x15, 0x44, 0x4e, 0x6e, 0x83, 0xf9, 0xa2
.L_0:


//--------------------- .nv.shared._Z9trapeciosfffPf --------------------------
	.section	.nv.shared._Z9trapeciosfffPf,"aw",@nobits
	.sectionflags	@""
	.align	4
.nv.shared._Z9trapeciosfffPf:
	.zero		2048


//--------------------- .nv.shared.reserved.0     --------------------------
	.section	.nv.shared.reserved.0,"aw",@nobits
	.weak		__nv_reservedSMEM_offset_0_alias
	.size		__nv_reservedSMEM_offset_0_alias, 0, 64
	.other		__nv_reservedSMEM_offset_0_alias,@"STO_CUDA_RESERVED_SHARED STV_DEFAULT"
__nv_reservedSMEM_offset_0_alias:
	.zero		0
	.zero		64


//--------------------- .nv.constant0._Z9trapeciosfffPf --------------------------
	.section	.nv.constant0._Z9trapeciosfffPf,"a",@progbits
	.sectionflags	@""
	.align	4
.nv.constant0._Z9trapeciosfffPf:
	.zero		920


//--------------------- SYMBOLS --------------------------

	.type		.nv.reservedSmem.offset0,@object
	.size		.nv.reservedSmem.offset0,0x4
	.type		.nv.reservedSmem.cap,@object
	.size		.nv.reservedSmem.cap,0x4
